// auto-generated by cutlass_sweep.gemm — config: {"arch": "sm_100", "cluster_m": 2, "cluster_n": 2, "dtype": "int8", "stages": 4, "tile_k": 128, "tile_m": 256, "tile_n": 128}
#include "cutlass/cutlass.h"
#include "cutlass/gemm/collective/collective_builder.hpp"
#include "cutlass/gemm/device/gemm_universal_adapter.h"
#include "cutlass/gemm/kernel/gemm_universal.hpp"
#include "cutlass/epilogue/collective/collective_builder.hpp"

using ElemA = int8_t;
using ElemB = int8_t;
using ElemCD = int8_t;
using Acc  = int32_t;
using TileShape    = cute::Shape<cute::_256, cute::_128, cute::_128>;
using ClusterShape = cute::Shape<cute::_2, cute::_2, cute::_1>;

using CollectiveEpilogue = typename cutlass::epilogue::collective::CollectiveBuilder<
    cutlass::arch::Sm100, cutlass::arch::OpClassTensorOp,
    TileShape, ClusterShape,
    cutlass::epilogue::collective::EpilogueTileAuto,
    Acc, Acc,
    ElemCD, cutlass::layout::RowMajor, 128 / cutlass::sizeof_bits<ElemCD>::value,
    ElemCD, cutlass::layout::RowMajor, 128 / cutlass::sizeof_bits<ElemCD>::value,
    cutlass::epilogue::collective::EpilogueScheduleAuto
  >::CollectiveOp;

using CollectiveMainloop = typename cutlass::gemm::collective::CollectiveBuilder<
    cutlass::arch::Sm100, cutlass::arch::OpClassTensorOp,
    ElemA, cutlass::layout::RowMajor, 128 / cutlass::sizeof_bits<ElemA>::value,
    ElemB, cutlass::layout::ColumnMajor, 128 / cutlass::sizeof_bits<ElemB>::value,
    Acc,
    TileShape, ClusterShape,
    cutlass::gemm::collective::StageCount<4>,
    cutlass::gemm::collective::KernelScheduleAuto
  >::CollectiveOp;

using GemmKernel = cutlass::gemm::kernel::GemmUniversal<
    cute::Shape<int,int,int,int>,
    CollectiveMainloop,
    CollectiveEpilogue
>;
using Gemm = cutlass::gemm::device::GemmUniversalAdapter<GemmKernel>;

// Force the device kernel symbol into the cubin without needing a host main.
auto* _anchor = &cutlass::device_kernel<GemmKernel>;


// ===== COMPILED SASS (sm_100a) =====

	.target	sm_100a

	.elftype	@"ET_EXEC"


//--------------------- .note.nv.tkinfo           --------------------------
	.section	.note.nv.tkinfo,"",@"SHT_NOTE"
	.sectionflags	@"SHF_NOTE_NV_TKINFO"
	.tkinfo
        /*0018*/ 	.word	0x00000002
        /*0030*/ 	.string	""
        /*0030*/ 	.string	"ptxas"
        /*0030*/ 	.string	"Cuda compilation tools, release 13.0, V13.0.88"
        /*0030*/ 	.string	"Build cuda_13.0.r13.0/compiler.36424714_0"
        /*0030*/ 	.string	"-arch sm_100a -m 64 "



//--------------------- .note.nv.cuinfo           --------------------------
	.section	.note.nv.cuinfo,"",@"SHT_NOTE"
	.sectionflags	@"SHF_NOTE_NV_CUINFO"
        /*0018*/ 	.short	0x0002
        /*001a*/ 	.short	0x0064
        /*001c*/ 	.short	0x0082
	.zero		2


//--------------------- .nv.info                  --------------------------
	.section	.nv.info,"",@"SHT_CUDA_INFO"
	.align	4


	//----- nvinfo : EIATTR_REGCOUNT
	.align		4
        /*0000*/ 	.byte	0x04, 0x2f
        /*0002*/ 	.short	(.L_19 - .L_18)
	.align		4
.L_18:
        /*0004*/ 	.word	index@(_ZN7cutlass13device_kernelINS_4gemm6kernel13GemmUniversalIN4cute5tupleIJiiiiEEENS1_10collective13CollectiveMmaINS1_35MainloopSm100TmaUmmaWarpSpecializedILi4ELi2ELi4ENS5_IJNS4_1CILi2EEESB_NSA_ILi1EEEEEEEENS5_IJNSA_ILi256EEENSA_ILi128EEESG_EEEaNS5_IJlSC_lEEEaSI_NS4_8TiledMMAINS4_8MMA_AtomIJNS4_21SM100_MMA_S8_2x1SM_SSIaaiLi256ELi128ELNS4_4UMMA5MajorE0ELSN_0ELNSM_8SaturateE0EEEEEENS4_6LayoutINS5_IJSC_SC_SC_EEENS5_IJNSA_ILi0EEEST_ST_EEEEENS5_IJNS4_10UnderscoreESW_SW_EEEEENS4_28SM100_TMA_2SM_LOAD_MULTICASTENS4_14ComposedLayoutINS4_7SwizzleILi3ELi4ELi3EEENS4_18smem_ptr_flag_bitsILi8EEENSR_INS5_IJNSA_ILi8EEESG_EEENS5_IJSG_SC_EEEEEEEvNS4_8identityENS4_18SM100_TMA_2SM_LOADES19_vS1A_EENS_8epilogue10collective18CollectiveEpilogueINS1D_23Sm100TmaWarpSpecializedILi2ELi2ELi64ELb0ELb0EEEJNS5_IJSG_SG_SG_EEENS5_IJNSR_ISG_SC_EENSR_INSA_ILi64EEESC_EEEEEaSI_aSI_NS1D_6fusion15FusionCallbacksIS1H_NS1N_17LinearCombinationIaiaiLNS_15FloatRoundStyleE2EEES1I_S1M_JEEENS4_5SM1004TMEM4LOAD26SM100_TMEM_LOAD_32dp32b64xENS4_13SM90_TMA_LOADENS10_INS11_ILi2ELi4ELi3EEES14_NSR_INS5_IJS15_S1K_EEENS5_IJS1K_SC_EEEEEEENS4_39AutoVectorizingCopyWithAssumedAlignmentILi128EEENS4_14SM90_TMA_STOREES22_S24_S24_EEEvvEEEEvNT_6ParamsE)
        /*0008*/ 	.word	0x000000a2


	//----- nvinfo : EIATTR_FRAME_SIZE
	.align		4
.L_19:
        /*000c*/ 	.byte	0x04, 0x11
        /*000e*/ 	.short	(.L_21 - .L_20)
	.align		4
.L_20:
        /*0010*/ 	.word	index@($__internal_2_$__cuda_sm10x_tcgen05_guardrail_trap_unallocated_columns_being_dealloced)
        /*0014*/ 	.word	0x00000000


	//----- nvinfo : EIATTR_FRAME_SIZE
	.align		4
.L_21:
        /*0018*/ 	.byte	0x04, 0x11
        /*001a*/ 	.short	(.L_23 - .L_22)
	.align		4
.L_22:
        /*001c*/ 	.word	index@($__internal_1_$__cuda_sm10x_tcgen05_guardrail_trap_phase_invalid_during_alloc)
        /*0020*/ 	.word	0x00000000


	//----- nvinfo : EIATTR_FRAME_SIZE
	.align		4
.L_23:
        /*0024*/ 	.byte	0x04, 0x11
        /*0026*/ 	.short	(.L_25 - .L_24)
	.align		4
.L_24:
        /*0028*/ 	.word	index@($__internal_0_$__cuda_sm10x_tcgen05_guardrail_trap_col_being_dealloced_not_returned_by_alloc)
        /*002c*/ 	.word	0x00000000


	//----- nvinfo : EIATTR_FRAME_SIZE
	.align		4
.L_25:
        /*0030*/ 	.byte	0x04, 0x11
        /*0032*/ 	.short	(.L_27 - .L_26)
	.align		4
.L_26:
        /*0034*/ 	.word	index@(_ZN7cutlass13device_kernelINS_4gemm6kernel13GemmUniversalIN4cute5tupleIJiiiiEEENS1_10collective13CollectiveMmaINS1_35MainloopSm100TmaUmmaWarpSpecializedILi4ELi2ELi4ENS5_IJNS4_1CILi2EEESB_NSA_ILi1EEEEEEEENS5_IJNSA_ILi256EEENSA_ILi128EEESG_EEEaNS5_IJlSC_lEEEaSI_NS4_8TiledMMAINS4_8MMA_AtomIJNS4_21SM100_MMA_S8_2x1SM_SSIaaiLi256ELi128ELNS4_4UMMA5MajorE0ELSN_0ELNSM_8SaturateE0EEEEEENS4_6LayoutINS5_IJSC_SC_SC_EEENS5_IJNSA_ILi0EEEST_ST_EEEEENS5_IJNS4_10UnderscoreESW_SW_EEEEENS4_28SM100_TMA_2SM_LOAD_MULTICASTENS4_14ComposedLayoutINS4_7SwizzleILi3ELi4ELi3EEENS4_18smem_ptr_flag_bitsILi8EEENSR_INS5_IJNSA_ILi8EEESG_EEENS5_IJSG_SC_EEEEEEEvNS4_8identityENS4_18SM100_TMA_2SM_LOADES19_vS1A_EENS_8epilogue10collective18CollectiveEpilogueINS1D_23Sm100TmaWarpSpecializedILi2ELi2ELi64ELb0ELb0EEEJNS5_IJSG_SG_SG_EEENS5_IJNSR_ISG_SC_EENSR_INSA_ILi64EEESC_EEEEEaSI_aSI_NS1D_6fusion15FusionCallbacksIS1H_NS1N_17LinearCombinationIaiaiLNS_15FloatRoundStyleE2EEES1I_S1M_JEEENS4_5SM1004TMEM4LOAD26SM100_TMEM_LOAD_32dp32b64xENS4_13SM90_TMA_LOADENS10_INS11_ILi2ELi4ELi3EEES14_NSR_INS5_IJS15_S1K_EEENS5_IJS1K_SC_EEEEEEENS4_39AutoVectorizingCopyWithAssumedAlignmentILi128EEENS4_14SM90_TMA_STOREES22_S24_S24_EEEvvEEEEvNT_6ParamsE)
        /*0038*/ 	.word	0x00000000


	//----- nvinfo : EIATTR_MIN_STACK_SIZE
	.align		4
.L_27:
        /*003c*/ 	.byte	0x04, 0x12
        /*003e*/ 	.short	(.L_29 - .L_28)
	.align		4
.L_28:
        /*0040*/ 	.word	index@(_ZN7cutlass13device_kernelINS_4gemm6kernel13GemmUniversalIN4cute5tupleIJiiiiEEENS1_10collective13CollectiveMmaINS1_35MainloopSm100TmaUmmaWarpSpecializedILi4ELi2ELi4ENS5_IJNS4_1CILi2EEESB_NSA_ILi1EEEEEEEENS5_IJNSA_ILi256EEENSA_ILi128EEESG_EEEaNS5_IJlSC_lEEEaSI_NS4_8TiledMMAINS4_8MMA_AtomIJNS4_21SM100_MMA_S8_2x1SM_SSIaaiLi256ELi128ELNS4_4UMMA5MajorE0ELSN_0ELNSM_8SaturateE0EEEEEENS4_6LayoutINS5_IJSC_SC_SC_EEENS5_IJNSA_ILi0EEEST_ST_EEEEENS5_IJNS4_10UnderscoreESW_SW_EEEEENS4_28SM100_TMA_2SM_LOAD_MULTICASTENS4_14ComposedLayoutINS4_7SwizzleILi3ELi4ELi3EEENS4_18smem_ptr_flag_bitsILi8EEENSR_INS5_IJNSA_ILi8EEESG_EEENS5_IJSG_SC_EEEEEEEvNS4_8identityENS4_18SM100_TMA_2SM_LOADES19_vS1A_EENS_8epilogue10collective18CollectiveEpilogueINS1D_23Sm100TmaWarpSpecializedILi2ELi2ELi64ELb0ELb0EEEJNS5_IJSG_SG_SG_EEENS5_IJNSR_ISG_SC_EENSR_INSA_ILi64EEESC_EEEEEaSI_aSI_NS1D_6fusion15FusionCallbacksIS1H_NS1N_17LinearCombinationIaiaiLNS_15FloatRoundStyleE2EEES1I_S1M_JEEENS4_5SM1004TMEM4LOAD26SM100_TMEM_LOAD_32dp32b64xENS4_13SM90_TMA_LOADENS10_INS11_ILi2ELi4ELi3EEES14_NSR_INS5_IJS15_S1K_EEENS5_IJS1K_SC_EEEEEEENS4_39AutoVectorizingCopyWithAssumedAlignmentILi128EEENS4_14SM90_TMA_STOREES22_S24_S24_EEEvvEEEEvNT_6ParamsE)
        /*0044*/ 	.word	0x00000000
.L_29:


//--------------------- .nv.compat                --------------------------
	.section	.nv.compat,"",@"SHT_CUDA_COMPAT_INFO"
	.align	4
        /*0000*/ 	.byte	0x02, 0x09, 0x01, 0x00, 0x02, 0x02, 0x03, 0x00, 0x02, 0x05, 0x06, 0x00, 0x03, 0x07, 0x01, 0x01
        /*0010*/ 	.byte	0x02, 0x03, 0x01, 0x00, 0x02, 0x06, 0x01, 0x00, 0x04, 0x0b, 0x08, 0x00, 0x01, 0x00, 0x00, 0x00
        /*0020*/ 	.byte	0x00, 0x00, 0x00, 0x00


//--------------------- .nv.info._ZN7cutlass13device_kernelINS_4gemm6kernel13GemmUniversalIN4cute5tupleIJiiiiEEENS1_10collective13CollectiveMmaINS1_35MainloopSm100TmaUmmaWarpSpecializedILi4ELi2ELi4ENS5_IJNS4_1CILi2EEESB_NSA_ILi1EEEEEEEENS5_IJNSA_ILi256EEENSA_ILi128EEESG_EEEaNS5_IJlSC_lEEEaSI_NS4_8TiledMMAINS4_8MMA_AtomIJNS4_21SM100_MMA_S8_2x1SM_SSIaaiLi256ELi128ELNS4_4UMMA5MajorE0ELSN_0ELNSM_8SaturateE0EEEEEENS4_6LayoutINS5_IJSC_SC_SC_EEENS5_IJNSA_ILi0EEEST_ST_EEEEENS5_IJNS4_10UnderscoreESW_SW_EEEEENS4_28SM100_TMA_2SM_LOAD_MULTICASTENS4_14ComposedLayoutINS4_7SwizzleILi3ELi4ELi3EEENS4_18smem_ptr_flag_bitsILi8EEENSR_INS5_IJNSA_ILi8EEESG_EEENS5_IJSG_SC_EEEEEEEvNS4_8identityENS4_18SM100_TMA_2SM_LOADES19_vS1A_EENS_8epilogue10collective18CollectiveEpilogueINS1D_23Sm100TmaWarpSpecializedILi2ELi2ELi64ELb0ELb0EEEJNS5_IJSG_SG_SG_EEENS5_IJNSR_ISG_SC_EENSR_INSA_ILi64EEESC_EEEEEaSI_aSI_NS1D_6fusion15FusionCallbacksIS1H_NS1N_17LinearCombinationIaiaiLNS_15FloatRoundStyleE2EEES1I_S1M_JEEENS4_5SM1004TMEM4LOAD26SM100_TMEM_LOAD_32dp32b64xENS4_13SM90_TMA_LOADENS10_INS11_ILi2ELi4ELi3EEES14_NSR_INS5_IJS15_S1K_EEENS5_IJS1K_SC_EEEEEEENS4_39AutoVectorizingCopyWithAssumedAlignmentILi128EEENS4_14SM90_TMA_STOREES22_S24_S24_EEEvvEEEEvNT_6ParamsE --------------------------
	.section	.nv.info._ZN7cutlass13device_kernelINS_4gemm6kernel13GemmUniversalIN4cute5tupleIJiiiiEEENS1_10collective13CollectiveMmaINS1_35MainloopSm100TmaUmmaWarpSpecializedILi4ELi2ELi4ENS5_IJNS4_1CILi2EEESB_NSA_ILi1EEEEEEEENS5_IJNSA_ILi256EEENSA_ILi128EEESG_EEEaNS5_IJlSC_lEEEaSI_NS4_8TiledMMAINS4_8MMA_AtomIJNS4_21SM100_MMA_S8_2x1SM_SSIaaiLi256ELi128ELNS4_4UMMA5MajorE0ELSN_0ELNSM_8SaturateE0EEEEEENS4_6LayoutINS5_IJSC_SC_SC_EEENS5_IJNSA_ILi0EEEST_ST_EEEEENS5_IJNS4_10UnderscoreESW_SW_EEEEENS4_28SM100_TMA_2SM_LOAD_MULTICASTENS4_14ComposedLayoutINS4_7SwizzleILi3ELi4ELi3EEENS4_18smem_ptr_flag_bitsILi8EEENSR_INS5_IJNSA_ILi8EEESG_EEENS5_IJSG_SC_EEEEEEEvNS4_8identityENS4_18SM100_TMA_2SM_LOADES19_vS1A_EENS_8epilogue10collective18CollectiveEpilogueINS1D_23Sm100TmaWarpSpecializedILi2ELi2ELi64ELb0ELb0EEEJNS5_IJSG_SG_SG_EEENS5_IJNSR_ISG_SC_EENSR_INSA_ILi64EEESC_EEEEEaSI_aSI_NS1D_6fusion15FusionCallbacksIS1H_NS1N_17LinearCombinationIaiaiLNS_15FloatRoundStyleE2EEES1I_S1M_JEEENS4_5SM1004TMEM4LOAD26SM100_TMEM_LOAD_32dp32b64xENS4_13SM90_TMA_LOADENS10_INS11_ILi2ELi4ELi3EEES14_NSR_INS5_IJS15_S1K_EEENS5_IJS1K_SC_EEEEEEENS4_39AutoVectorizingCopyWithAssumedAlignmentILi128EEENS4_14SM90_TMA_STOREES22_S24_S24_EEEvvEEEEvNT_6ParamsE,"",@"SHT_CUDA_INFO"
	.sectionflags	@""
	.align	4


	//----- nvinfo : EIATTR_CUDA_API_VERSION
	.align		4
        /*0000*/ 	.byte	0x04, 0x37
        /*0002*/ 	.short	(.L_31 - .L_30)
.L_30:
        /*0004*/ 	.word	0x00000082


	//----- nvinfo : EIATTR_KPARAM_INFO
	.align		4
.L_31:
        /*0008*/ 	.byte	0x04, 0x17
        /*000a*/ 	.short	(.L_33 - .L_32)
.L_32:
        /*000c*/ 	.word	0x00000000
        /*0010*/ 	.short	0x0000
        /*0012*/ 	.short	0x0000
        /*0014*/ 	.byte	0x00, 0xf0, 0x01, 0x20


	//----- nvinfo : EIATTR_AT_ENTRY_FRAGMENTS
	.align		4
.L_33:
        /*0018*/ 	.byte	0x04, 0x4f
        /*001a*/ 	.short	(.L_35 - .L_34)


	//   ....[0]....
.L_34:
        /*001c*/ 	.word	0x00000007


	//----- nvinfo : EIATTR_RESERVED_SMEM_USED
	.align		4
.L_35:
        /*0020*/ 	.byte	0x01, 0x41
	.zero		2


	//----- nvinfo : EIATTR_SPARSE_MMA_MASK
	.align		4
        /*0024*/ 	.byte	0x03, 0x50
        /*0026*/ 	.short	0x0000


	//----- nvinfo : EIATTR_TCGEN05_2CTA_USED
	.align		4
        /*0028*/ 	.byte	0x01, 0x52
	.zero		2


	//----- nvinfo : EIATTR_MAXREG_COUNT
	.align		4
        /*002c*/ 	.byte	0x03, 0x1b
        /*002e*/ 	.short	0x00ff


	//----- nvinfo : EIATTR_NUM_BARRIERS
	.align		4
        /*0030*/ 	.byte	0x02, 0x4c
        /*0032*/ 	.byte	0x07
	.zero		1


	//----- nvinfo : EIATTR_EXTERNS
	.align		4
        /*0034*/ 	.byte	0x04, 0x0f
        /*0036*/ 	.short	(.L_37 - .L_36)


	//   ....[0]....
	.align		4
.L_36:
        /*0038*/ 	.word	index@(__assertfail)


	//----- nvinfo : EIATTR_MERCURY_ISA_VERSION
	.align		4
.L_37:
        /*003c*/ 	.byte	0x03, 0x5f
        /*003e*/ 	.short	0x0101


	//----- nvinfo : EIATTR_INT_WARP_WIDE_INSTR_OFFSETS
	.align		4
        /*0040*/ 	.byte	0x04, 0x31
        /*0042*/ 	.short	(.L_39 - .L_38)


	//   ....[0]....
.L_38:
        /*0044*/ 	.word	0x00000d30


	//   ....[1]....
        /*0048*/ 	.word	0x00000dd0


	//   ....[2]....
        /*004c*/ 	.word	0x000042a0


	//   ....[3]....
        /*0050*/ 	.word	0x000042c0


	//   ....[4]....
        /*0054*/ 	.word	0x000042f0


	//   ....[5]....
        /*0058*/ 	.word	0x00004e10


	//   ....[6]....
        /*005c*/ 	.word	0x00004e80


	//   ....[7]....
        /*0060*/ 	.word	0x00004f60


	//   ....[8]....
        /*0064*/ 	.word	0x00005010


	//----- nvinfo : EIATTR_COOP_GROUP_MASK_REGIDS
	.align		4
.L_39:
        /*0068*/ 	.byte	0x04, 0x29
        /*006a*/ 	.short	(.L_41 - .L_40)


	//   ....[0]....
.L_40:
        /*006c*/ 	.word	0xffffffff


	//   ....[1]....
        /*0070*/ 	.word	0xffffffff


	//   ....[2]....
        /*0074*/ 	.word	0xffffffff


	//   ....[3]....
        /*0078*/ 	.word	0xffffffff


	//   ....[4]....
        /*007c*/ 	.word	0xffffffff


	//   ....[5]....
        /*0080*/ 	.word	0xffffffff


	//   ....[6]....
        /*0084*/ 	.word	0xffffffff


	//   ....[7]....
        /*0088*/ 	.word	0xffffffff


	//   ....[8]....
        /*008c*/ 	.word	0xffffffff


	//   ....[9]....
        /*0090*/ 	.word	0xffffffff


	//   ....[10]....
        /*0094*/ 	.word	0xffffffff


	//   ....[11]....
        /*0098*/ 	.word	0xffffffff


	//   ....[12]....
        /*009c*/ 	.word	0xffffffff


	//   ....[13]....
        /*00a0*/ 	.word	0xffffffff


	//----- nvinfo : EIATTR_COOP_GROUP_INSTR_OFFSETS
	.align		4
.L_41:
        /*00a4*/ 	.byte	0x04, 0x28
        /*00a6*/ 	.short	(.L_43 - .L_42)


	//   ....[0]....
.L_42:
        /*00a8*/ 	.word	0x000000b0


	//   ....[1]....
        /*00ac*/ 	.word	0x00000520


	//   ....[2]....
        /*00b0*/ 	.word	0x000006e0


	//   ....[3]....
        /*00b4*/ 	.word	0x00000830


	//   ....[4]....
        /*00b8*/ 	.word	0x00000920


	//   ....[5]....
        /*00bc*/ 	.word	0x00000a80


	//   ....[6]....
        /*00c0*/ 	.word	0x00000c10


	//   ....[7]....
        /*00c4*/ 	.word	0x00000e50


	//   ....[8]....
        /*00c8*/ 	.word	0x000021d0


	//   ....[9]....
        /*00cc*/ 	.word	0x00003080


	//   ....[10]....
        /*00d0*/ 	.word	0x00003550


	//   ....[11]....
        /*00d4*/ 	.word	0x00003580


	//   ....[12]....
        /*00d8*/ 	.word	0x000041a0


	//   ....[13]....
        /*00dc*/ 	.word	0x000043b0


	//----- nvinfo : EIATTR_VRC_CTA_INIT_COUNT
	.align		4
.L_43:
        /*00e0*/ 	.byte	0x02, 0x4a
        /*00e2*/ 	.byte	0x80
	.zero		1


	//----- nvinfo : EIATTR_SYSCALL_OFFSETS
	.align		4
        /*00e4*/ 	.byte	0x04, 0x46
        /*00e6*/ 	.short	(.L_45 - .L_44)


	//   ....[0]....
.L_44:
        /*00e8*/ 	.word	0x00005c00


	//   ....[1]....
        /*00ec*/ 	.word	0x00005d40


	//   ....[2]....
        /*00f0*/ 	.word	0x000065d0


	//   ....[3]....
        /*00f4*/ 	.word	0x00007bd0


	//----- nvinfo : EIATTR_MBARRIER_INSTR_OFFSETS
	.align		4
.L_45:
        /*00f8*/ 	.byte	0x04, 0x39
        /*00fa*/ 	.short	(.L_47 - .L_46)


	//   ....[0]....
.L_46:
        /*00fc*/ 	.word	0x00000650
        /*0100*/ 	.word	0x000000ff
        /*0104*/ 	.word	0x00000000
        /*0108*/ 	.short	0x0100
        /*010a*/ 	.byte	0x04
	.zero		1


	//   ....[1]....
        /*010c*/ 	.word	0x00000660
        /*0110*/ 	.word	0x000000ff
        /*0114*/ 	.word	0x00000020
        /*0118*/ 	.short	0x0100
        /*011a*/ 	.byte	0x04
	.zero		1


	//   ....[2]....
        /*011c*/ 	.word	0x00000670
        /*0120*/ 	.word	0x000000ff
        /*0124*/ 	.word	0x00000008
        /*0128*/ 	.short	0x0100
        /*012a*/ 	.byte	0x04
	.zero		1


	//   ....[3]....
        /*012c*/ 	.word	0x00000680
        /*0130*/ 	.word	0x000000ff
        /*0134*/ 	.word	0x00000028
        /*0138*/ 	.short	0x0100
        /*013a*/ 	.byte	0x04
	.zero		1


	//   ....[4]....
        /*013c*/ 	.word	0x00000690
        /*0140*/ 	.word	0x000000ff
        /*0144*/ 	.word	0x00000010
        /*0148*/ 	.short	0x0100
        /*014a*/ 	.byte	0x04
	.zero		1


	//   ....[5]....
        /*014c*/ 	.word	0x000006a0
        /*0150*/ 	.word	0x000000ff
        /*0154*/ 	.word	0x00000030
        /*0158*/ 	.short	0x0100
        /*015a*/ 	.byte	0x04
	.zero		1


	//   ....[6]....
        /*015c*/ 	.word	0x000006b0
        /*0160*/ 	.word	0x000000ff
        /*0164*/ 	.word	0x00000018
        /*0168*/ 	.short	0x0100
        /*016a*/ 	.byte	0x04
	.zero		1


	//   ....[7]....
        /*016c*/ 	.word	0x000006c0
        /*0170*/ 	.word	0x000000ff
        /*0174*/ 	.word	0x00000038
        /*0178*/ 	.short	0x0100
        /*017a*/ 	.byte	0x04
	.zero		1


	//   ....[8]....
        /*017c*/ 	.word	0x000007e0
        /*0180*/ 	.word	0x000000ff
        /*0184*/ 	.word	0x00000040
        /*0188*/ 	.short	0x0100
        /*018a*/ 	.byte	0x04
	.zero		1


	//   ....[9]....
        /*018c*/ 	.word	0x000007f0
        /*0190*/ 	.word	0x000000ff
        /*0194*/ 	.word	0x00000050
        /*0198*/ 	.short	0x0100
        /*019a*/ 	.byte	0x04
	.zero		1


	//   ....[10]....
        /*019c*/ 	.word	0x00000800
        /*01a0*/ 	.word	0x000000ff
        /*01a4*/ 	.word	0x00000048
        /*01a8*/ 	.short	0x0100
        /*01aa*/ 	.byte	0x04
	.zero		1


	//   ....[11]....
        /*01ac*/ 	.word	0x00000810
        /*01b0*/ 	.word	0x000000ff
        /*01b4*/ 	.word	0x00000058
        /*01b8*/ 	.short	0x0100
        /*01ba*/ 	.byte	0x04
	.zero		1


	//   ....[12]....
        /*01bc*/ 	.word	0x000008f0
        /*01c0*/ 	.word	0x000000ff
        /*01c4*/ 	.word	0x00000060
        /*01c8*/ 	.short	0x0100
        /*01ca*/ 	.byte	0x06
	.zero		1


	//   ....[13]....
        /*01cc*/ 	.word	0x00000900
        /*01d0*/ 	.word	0x000000ff
        /*01d4*/ 	.word	0x00000068
        /*01d8*/ 	.short	0x0100
        /*01da*/ 	.byte	0x06
	.zero		1


	//   ....[14]....
        /*01dc*/ 	.word	0x00000a30
        /*01e0*/ 	.word	0x000000ff
        /*01e4*/ 	.word	0x00000070
        /*01e8*/ 	.short	0x0100
        /*01ea*/ 	.byte	0x06
	.zero		1


	//   ....[15]....
        /*01ec*/ 	.word	0x00000a40
        /*01f0*/ 	.word	0x000000ff
        /*01f4*/ 	.word	0x00000080
        /*01f8*/ 	.short	0x0100
        /*01fa*/ 	.byte	0x06
	.zero		1


	//   ....[16]....
        /*01fc*/ 	.word	0x00000a50
        /*0200*/ 	.word	0x000000ff
        /*0204*/ 	.word	0x00000078
        /*0208*/ 	.short	0x0100
        /*020a*/ 	.byte	0x06
	.zero		1


	//   ....[17]....
        /*020c*/ 	.word	0x00000a60
        /*0210*/ 	.word	0x000000ff
        /*0214*/ 	.word	0x00000088
        /*0218*/ 	.short	0x0100
        /*021a*/ 	.byte	0x06
	.zero		1


	//   ....[18]....
        /*021c*/ 	.word	0x00000b80
        /*0220*/ 	.word	0x000000ff
        /*0224*/ 	.word	0x00000090
        /*0228*/ 	.short	0x0100
        /*022a*/ 	.byte	0x04
	.zero		1


	//   ....[19]....
        /*022c*/ 	.word	0x00000b90
        /*0230*/ 	.word	0x000000ff
        /*0234*/ 	.word	0x000000b0
        /*0238*/ 	.short	0x0100
        /*023a*/ 	.byte	0x04
	.zero		1


	//   ....[20]....
        /*023c*/ 	.word	0x00000ba0
        /*0240*/ 	.word	0x000000ff
        /*0244*/ 	.word	0x00000098
        /*0248*/ 	.short	0x0100
        /*024a*/ 	.byte	0x04
	.zero		1


	//   ....[21]....
        /*024c*/ 	.word	0x00000bb0
        /*0250*/ 	.word	0x000000ff
        /*0254*/ 	.word	0x000000b8
        /*0258*/ 	.short	0x0100
        /*025a*/ 	.byte	0x04
	.zero		1


	//   ....[22]....
        /*025c*/ 	.word	0x00000bc0
        /*0260*/ 	.word	0x000000ff
        /*0264*/ 	.word	0x000000a0
        /*0268*/ 	.short	0x0100
        /*026a*/ 	.byte	0x04
	.zero		1


	//   ....[23]....
        /*026c*/ 	.word	0x00000bd0
        /*0270*/ 	.word	0x000000ff
        /*0274*/ 	.word	0x000000c0
        /*0278*/ 	.short	0x0100
        /*027a*/ 	.byte	0x04
	.zero		1


	//   ....[24]....
        /*027c*/ 	.word	0x00000be0
        /*0280*/ 	.word	0x000000ff
        /*0284*/ 	.word	0x000000a8
        /*0288*/ 	.short	0x0100
        /*028a*/ 	.byte	0x04
	.zero		1


	//   ....[25]....
        /*028c*/ 	.word	0x00000bf0
        /*0290*/ 	.word	0x000000ff
        /*0294*/ 	.word	0x000000c8
        /*0298*/ 	.short	0x0100
        /*029a*/ 	.byte	0x04
	.zero		1


	//   ....[26]....
        /*029c*/ 	.word	0x00000ce0
        /*02a0*/ 	.word	0x000000ff
        /*02a4*/ 	.word	0x000000d0
        /*02a8*/ 	.short	0x0100
        /*02aa*/ 	.byte	0x04
	.zero		1


	//   ....[27]....
        /*02ac*/ 	.word	0x00000cf0
        /*02b0*/ 	.word	0x000000ff
        /*02b4*/ 	.word	0x000000e0
        /*02b8*/ 	.short	0x0100
        /*02ba*/ 	.byte	0x04
	.zero		1


	//   ....[28]....
        /*02bc*/ 	.word	0x00000d00
        /*02c0*/ 	.word	0x000000ff
        /*02c4*/ 	.word	0x000000d8
        /*02c8*/ 	.short	0x0100
        /*02ca*/ 	.byte	0x04
	.zero		1


	//   ....[29]....
        /*02cc*/ 	.word	0x00000d10
        /*02d0*/ 	.word	0x000000ff
        /*02d4*/ 	.word	0x000000e8
        /*02d8*/ 	.short	0x0100
        /*02da*/ 	.byte	0x04
	.zero		1


	//   ....[30]....
        /*02dc*/ 	.word	0x00000e10
        /*02e0*/ 	.word	0x000000ff
        /*02e4*/ 	.word	0x000000f0
        /*02e8*/ 	.short	0x0100
        /*02ea*/ 	.byte	0x06
	.zero		1


	//   ....[31]....
        /*02ec*/ 	.word	0x000019f0
        /*02f0*/ 	.word	0x00000003
        /*02f4*/ 	.word	0x000000e0
        /*02f8*/ 	.short	0x010a
        /*02fa*/ 	.byte	0xff
	.zero		1


	//   ....[32]....
        /*02fc*/ 	.word	0x00001a20
        /*0300*/ 	.word	0x00000003
        /*0304*/ 	.word	0x000000d0
        /*0308*/ 	.short	0x0101
        /*030a*/ 	.byte	0xff
	.zero		1


	//   ....[33]....
        /*030c*/ 	.word	0x00001ae0
        /*0310*/ 	.word	0x000000ff
        /*0314*/ 	.word	0x00000020
        /*0318*/ 	.short	0x010a
        /*031a*/ 	.byte	0x04
	.zero		1


	//   ....[34]....
        /*031c*/ 	.word	0x00001bb0
        /*0320*/ 	.word	0x000000ff
        /*0324*/ 	.word	0x00000020
        /*0328*/ 	.short	0x010a
        /*032a*/ 	.byte	0x21
	.zero		1


	//   ....[35]....
        /*032c*/ 	.word	0x00001d70
        /*0330*/ 	.word	0x000000ff
        /*0334*/ 	.word	0x00000020
        /*0338*/ 	.short	0x010a
        /*033a*/ 	.byte	0x07
	.zero		1


	//   ....[36]....
        /*033c*/ 	.word	0x00001e70
        /*0340*/ 	.word	0x000000ff
        /*0344*/ 	.word	0x00000068
        /*0348*/ 	.short	0x0101
        /*034a*/ 	.byte	0x06
	.zero		1


	//   ....[37]....
        /*034c*/ 	.word	0x00001e90
        /*0350*/ 	.word	0x000000ff
        /*0354*/ 	.word	0x00000020
        /*0358*/ 	.short	0x010a
        /*035a*/ 	.byte	0x04
	.zero		1


	//   ....[38]....
        /*035c*/ 	.word	0x00001f10
        /*0360*/ 	.word	0x000000ff
        /*0364*/ 	.word	0x00000020
        /*0368*/ 	.short	0x010a
        /*036a*/ 	.byte	0x11
	.zero		1


	//   ....[39]....
        /*036c*/ 	.word	0x000020a0
        /*0370*/ 	.word	0x000000ff
        /*0374*/ 	.word	0x00000020
        /*0378*/ 	.short	0x010a
        /*037a*/ 	.byte	0x08
	.zero		1


	//   ....[40]....
        /*037c*/ 	.word	0x00002200
        /*0380*/ 	.word	0x00000003
        /*0384*/ 	.word	0x00000070
        /*0388*/ 	.short	0x010a
        /*038a*/ 	.byte	0xff
	.zero		1


	//   ....[41]....
        /*038c*/ 	.word	0x00002350
        /*0390*/ 	.word	0x00000000
        /*0394*/ 	.word	0x00000000
        /*0398*/ 	.short	0x0101
        /*039a*/ 	.byte	0xff
	.zero		1


	//   ....[42]....
        /*039c*/ 	.word	0x00002900
        /*03a0*/ 	.word	0x000000ff
        /*03a4*/ 	.word	0x00000000
        /*03a8*/ 	.short	0x010a
        /*03aa*/ 	.byte	0x04
	.zero		1


	//   ....[43]....
        /*03ac*/ 	.word	0x00002990
        /*03b0*/ 	.word	0x000000ff
        /*03b4*/ 	.word	0x00000000
        /*03b8*/ 	.short	0x010a
        /*03ba*/ 	.byte	0x05
	.zero		1


	//   ....[44]....
        /*03bc*/ 	.word	0x00002a20
        /*03c0*/ 	.word	0x000000ff
        /*03c4*/ 	.word	0x00000000
        /*03c8*/ 	.short	0x010a
        /*03ca*/ 	.byte	0x05
	.zero		1


	//   ....[45]....
        /*03cc*/ 	.word	0x00002ac0
        /*03d0*/ 	.word	0x00000000
        /*03d4*/ 	.word	0x00000000
        /*03d8*/ 	.short	0x010a
        /*03da*/ 	.byte	0xff
	.zero		1


	//   ....[46]....
        /*03dc*/ 	.word	0x00002be0
        /*03e0*/ 	.word	0x00000002
        /*03e4*/ 	.word	0x000000d0
        /*03e8*/ 	.short	0x010a
        /*03ea*/ 	.byte	0xff
	.zero		1


	//   ....[47]....
        /*03ec*/ 	.word	0x00002c40
        /*03f0*/ 	.word	0x00000004
        /*03f4*/ 	.word	0x00000000
        /*03f8*/ 	.short	0x0101
        /*03fa*/ 	.byte	0xff
	.zero		1


	//   ....[48]....
        /*03fc*/ 	.word	0x00002c60
        /*0400*/ 	.word	0x000000ff
        /*0404*/ 	.word	0x00000080
        /*0408*/ 	.short	0x010a
        /*040a*/ 	.byte	0x04
	.zero		1


	//   ....[49]....
        /*040c*/ 	.word	0x00002d80
        /*0410*/ 	.word	0x00000002
        /*0414*/ 	.word	0x00000070
        /*0418*/ 	.short	0x010a
        /*041a*/ 	.byte	0xff
	.zero		1


	//   ....[50]....
        /*041c*/ 	.word	0x00002e90
        /*0420*/ 	.word	0x00000002
        /*0424*/ 	.word	0x00000000
        /*0428*/ 	.short	0x0101
        /*042a*/ 	.byte	0xff
	.zero		1


	//   ....[51]....
        /*042c*/ 	.word	0x00002f20
        /*0430*/ 	.word	0x000000ff
        /*0434*/ 	.word	0x00000080
        /*0438*/ 	.short	0x0106
        /*043a*/ 	.byte	0x04
	.zero		1


	//   ....[52]....
        /*043c*/ 	.word	0x00002f40
        /*0440*/ 	.word	0x000000ff
        /*0444*/ 	.word	0x00000080
        /*0448*/ 	.short	0x010a
        /*044a*/ 	.byte	0x04
	.zero		1


	//   ....[53]....
        /*044c*/ 	.word	0x00002fd0
        /*0450*/ 	.word	0x000000ff
        /*0454*/ 	.word	0x00000080
        /*0458*/ 	.short	0x0106
        /*045a*/ 	.byte	0x07
	.zero		1


	//   ....[54]....
        /*045c*/ 	.word	0x00003010
        /*0460*/ 	.word	0x00000000
        /*0464*/ 	.word	0x00000080
        /*0468*/ 	.short	0x010a
        /*046a*/ 	.byte	0xff
	.zero		1


	//   ....[55]....
        /*046c*/ 	.word	0x00003250
        /*0470*/ 	.word	0x000000ff
        /*0474*/ 	.word	0x00000008
        /*0478*/ 	.short	0x010a
        /*047a*/ 	.byte	0x05
	.zero		1


	//   ....[56]....
        /*047c*/ 	.word	0x00003270
        /*0480*/ 	.word	0x000000ff
        /*0484*/ 	.word	0x00000008
        /*0488*/ 	.short	0x010a
        /*048a*/ 	.byte	0x05
	.zero		1


	//   ....[57]....
        /*048c*/ 	.word	0x00003400
        /*0490*/ 	.word	0x000000ff
        /*0494*/ 	.word	0x00000008
        /*0498*/ 	.short	0x010a
        /*049a*/ 	.byte	0x05
	.zero		1


	//   ....[58]....
        /*049c*/ 	.word	0x00003420
        /*04a0*/ 	.word	0x000000ff
        /*04a4*/ 	.word	0x00000008
        /*04a8*/ 	.short	0x010a
        /*04aa*/ 	.byte	0x05
	.zero		1


	//   ....[59]....
        /*04ac*/ 	.word	0x000034e0
        /*04b0*/ 	.word	0x000000ff
        /*04b4*/ 	.word	0x00000000
        /*04b8*/ 	.short	0x0101
        /*04ba*/ 	.byte	0x04
	.zero		1


	//   ....[60]....
        /*04bc*/ 	.word	0x00003820
        /*04c0*/ 	.word	0x00000000
        /*04c4*/ 	.word	0x00000070
        /*04c8*/ 	.short	0x010a
        /*04ca*/ 	.byte	0xff
	.zero		1


	//   ....[61]....
        /*04cc*/ 	.word	0x000038e0
        /*04d0*/ 	.word	0x00000000
        /*04d4*/ 	.word	0x00000000
        /*04d8*/ 	.short	0x0101
        /*04da*/ 	.byte	0xff
	.zero		1


	//   ....[62]....
        /*04dc*/ 	.word	0x000039a0
        /*04e0*/ 	.word	0x000000ff
        /*04e4*/ 	.word	0x00000000
        /*04e8*/ 	.short	0x010a
        /*04ea*/ 	.byte	0x04
	.zero		1


	//   ....[63]....
        /*04ec*/ 	.word	0x000039b0
        /*04f0*/ 	.word	0x000000ff
        /*04f4*/ 	.word	0x000000b0
        /*04f8*/ 	.short	0x010a
        /*04fa*/ 	.byte	0x1f
	.zero		1


	//   ....[64]....
        /*04fc*/ 	.word	0x00003a60
        /*0500*/ 	.word	0x000000ff
        /*0504*/ 	.word	0x00000000
        /*0508*/ 	.short	0x010a
        /*050a*/ 	.byte	0x05
	.zero		1


	//   ....[65]....
        /*050c*/ 	.word	0x00003b90
        /*0510*/ 	.word	0x000000ff
        /*0514*/ 	.word	0x00000000
        /*0518*/ 	.short	0x010a
        /*051a*/ 	.byte	0x04
	.zero		1


	//   ....[66]....
        /*051c*/ 	.word	0x00003e90
        /*0520*/ 	.word	0x000000ff
        /*0524*/ 	.word	0x00000000
        /*0528*/ 	.short	0x010a
        /*052a*/ 	.byte	0x04
	.zero		1


	//   ....[67]....
        /*052c*/ 	.word	0x00003f20
        /*0530*/ 	.word	0x000000ff
        /*0534*/ 	.word	0x00000000
        /*0538*/ 	.short	0x010a
        /*053a*/ 	.byte	0x05
	.zero		1


	//   ....[68]....
        /*053c*/ 	.word	0x00003fb0
        /*0540*/ 	.word	0x000000ff
        /*0544*/ 	.word	0x00000000
        /*0548*/ 	.short	0x010a
        /*054a*/ 	.byte	0x05
	.zero		1


	//   ....[69]....
        /*054c*/ 	.word	0x00004050
        /*0550*/ 	.word	0x00000000
        /*0554*/ 	.word	0x00000000
        /*0558*/ 	.short	0x010a
        /*055a*/ 	.byte	0xff
	.zero		1


	//   ....[70]....
        /*055c*/ 	.word	0x00004090
        /*0560*/ 	.word	0x00000000
        /*0564*/ 	.word	0x00000000
        /*0568*/ 	.short	0x010a
        /*056a*/ 	.byte	0xff
	.zero		1


	//   ....[71]....
        /*056c*/ 	.word	0x00004100
        /*0570*/ 	.word	0x000000ff
        /*0574*/ 	.word	0x00000000
        /*0578*/ 	.short	0x0101
        /*057a*/ 	.byte	0x04
	.zero		1


	//   ....[72]....
        /*057c*/ 	.word	0x00004140
        /*0580*/ 	.word	0x000000ff
        /*0584*/ 	.word	0x000000f0
        /*0588*/ 	.short	0x010a
        /*058a*/ 	.byte	0x1a
	.zero		1


	//   ....[73]....
        /*058c*/ 	.word	0x00004190
        /*0590*/ 	.word	0x000000ff
        /*0594*/ 	.word	0x00000000
        /*0598*/ 	.short	0x0101
        /*059a*/ 	.byte	0x04
	.zero		1


	//   ....[74]....
        /*059c*/ 	.word	0x00004610
        /*05a0*/ 	.word	0x0000000c
        /*05a4*/ 	.word	0x00000070
        /*05a8*/ 	.short	0x010a
        /*05aa*/ 	.byte	0xff
	.zero		1


	//   ....[75]....
        /*05ac*/ 	.word	0x00004780
        /*05b0*/ 	.word	0x00000000
        /*05b4*/ 	.word	0x00000000
        /*05b8*/ 	.short	0x0101
        /*05ba*/ 	.byte	0xff
	.zero		1


	//   ....[76]....
        /*05bc*/ 	.word	0x00004c10
        /*05c0*/ 	.word	0x000000ff
        /*05c4*/ 	.word	0x00000068
        /*05c8*/ 	.short	0x010a
        /*05ca*/ 	.byte	0x15
	.zero		1


	//   ....[77]....
        /*05cc*/ 	.word	0x00004d90
        /*05d0*/ 	.word	0x000000ff
        /*05d4*/ 	.word	0x00000050
        /*05d8*/ 	.short	0x010a
        /*05da*/ 	.byte	0x15
	.zero		1


	//   ....[78]....
        /*05dc*/ 	.word	0x00004f10
        /*05e0*/ 	.word	0x000000ff
        /*05e4*/ 	.word	0x00000040
        /*05e8*/ 	.short	0x010b
        /*05ea*/ 	.byte	0x15
	.zero		1


	//   ....[79]....
        /*05ec*/ 	.word	0x00004f20
        /*05f0*/ 	.word	0x000000ff
        /*05f4*/ 	.word	0x00000000
        /*05f8*/ 	.short	0x0101
        /*05fa*/ 	.byte	0x06
	.zero		1


	//   ....[80]....
        /*05fc*/ 	.word	0x00004f30
        /*0600*/ 	.word	0x000000ff
        /*0604*/ 	.word	0x00000058
        /*0608*/ 	.short	0x010a
        /*060a*/ 	.byte	0x15
	.zero		1


	//   ....[81]....
        /*060c*/ 	.word	0x00005120
        /*0610*/ 	.word	0x000000ff
        /*0614*/ 	.word	0x00000048
        /*0618*/ 	.short	0x010b
        /*061a*/ 	.byte	0x15
	.zero		1


	//   ....[82]....
        /*061c*/ 	.word	0x00005130
        /*0620*/ 	.word	0x000000ff
        /*0624*/ 	.word	0x00000000
        /*0628*/ 	.short	0x0101
        /*062a*/ 	.byte	0x21
	.zero		1


	//   ....[83]....
        /*062c*/ 	.word	0x00005160
        /*0630*/ 	.word	0x000000ff
        /*0634*/ 	.word	0x00000050
        /*0638*/ 	.short	0x010a
        /*063a*/ 	.byte	0x15
	.zero		1


	//   ....[84]....
        /*063c*/ 	.word	0x000051a0
        /*0640*/ 	.word	0x00000000
        /*0644*/ 	.word	0x00000058
        /*0648*/ 	.short	0x010a
        /*064a*/ 	.byte	0xff
	.zero		1


	//   ....[85]....
        /*064c*/ 	.word	0x000054a0
        /*0650*/ 	.word	0x00000003
        /*0654*/ 	.word	0x00000070
        /*0658*/ 	.short	0x010a
        /*065a*/ 	.byte	0xff
	.zero		1


	//   ....[86]....
        /*065c*/ 	.word	0x00005620
        /*0660*/ 	.word	0x00000000
        /*0664*/ 	.word	0x00000000
        /*0668*/ 	.short	0x0101
        /*066a*/ 	.byte	0xff
	.zero		1


	//   ....[87]....
        /*066c*/ 	.word	0x00006170
        /*0670*/ 	.word	0x00000003
        /*0674*/ 	.word	0x00000040
        /*0678*/ 	.short	0x010a
        /*067a*/ 	.byte	0xff
	.zero		1


	//   ....[88]....
        /*067c*/ 	.word	0x000061b0
        /*0680*/ 	.word	0x00000090
        /*0684*/ 	.word	0x00000090
        /*0688*/ 	.short	0x010a
        /*068a*/ 	.byte	0xff
	.zero		1


	//   ....[89]....
        /*068c*/ 	.word	0x000062f0
        /*0690*/ 	.word	0x00000003
        /*0694*/ 	.word	0x00000040
        /*0698*/ 	.short	0x010a
        /*069a*/ 	.byte	0xff
	.zero		1


	//   ....[90]....
        /*069c*/ 	.word	0x00006450
        /*06a0*/ 	.word	0x00000000
        /*06a4*/ 	.word	0x00000000
        /*06a8*/ 	.short	0x0101
        /*06aa*/ 	.byte	0xff
	.zero		1


	//   ....[91]....
        /*06ac*/ 	.word	0x000064b0
        /*06b0*/ 	.word	0x00000090
        /*06b4*/ 	.word	0x00000090
        /*06b8*/ 	.short	0x010a
        /*06ba*/ 	.byte	0xff
	.zero		1


	//   ....[92]....
        /*06bc*/ 	.word	0x00007840
        /*06c0*/ 	.word	0x00000072
        /*06c4*/ 	.word	0x00000040
        /*06c8*/ 	.short	0x010a
        /*06ca*/ 	.byte	0xff
	.zero		1


	//   ....[93]....
        /*06cc*/ 	.word	0x00007910
        /*06d0*/ 	.word	0x00000072
        /*06d4*/ 	.word	0x00000040
        /*06d8*/ 	.short	0x010a
        /*06da*/ 	.byte	0xff
	.zero		1


	//   ....[94]....
        /*06dc*/ 	.word	0x00007a50
        /*06e0*/ 	.word	0x00000003
        /*06e4*/ 	.word	0x00000000
        /*06e8*/ 	.short	0x0101
        /*06ea*/ 	.byte	0xff
	.zero		1


	//   ....[95]....
        /*06ec*/ 	.word	0x00007d30
        /*06f0*/ 	.word	0x00000090
        /*06f4*/ 	.word	0x00000000
        /*06f8*/ 	.short	0x0101
        /*06fa*/ 	.byte	0xff
	.zero		1


	//   ....[96]....
        /*06fc*/ 	.word	0x00008fe0
        /*0700*/ 	.word	0x00000003
        /*0704*/ 	.word	0x000000e0
        /*0708*/ 	.short	0x010a
        /*070a*/ 	.byte	0xff
	.zero		1


	//   ....[97]....
        /*070c*/ 	.word	0x00009040
        /*0710*/ 	.word	0x00000000
        /*0714*/ 	.word	0x00000020
        /*0718*/ 	.short	0x010a
        /*071a*/ 	.byte	0xff
	.zero		1


	//   ....[98]....
        /*071c*/ 	.word	0x000090a0
        /*0720*/ 	.word	0x00000000
        /*0724*/ 	.word	0x00000020
        /*0728*/ 	.short	0x010a
        /*072a*/ 	.byte	0xff
	.zero		1


	//   ....[99]....
        /*072c*/ 	.word	0x000090f0
        /*0730*/ 	.word	0x00000003
        /*0734*/ 	.word	0x00000070
        /*0738*/ 	.short	0x010a
        /*073a*/ 	.byte	0xff
	.zero		1


	//   ....[100]....
        /*073c*/ 	.word	0x00009150
        /*0740*/ 	.word	0x00000000
        /*0744*/ 	.word	0x00000000
        /*0748*/ 	.short	0x010a
        /*074a*/ 	.byte	0xff
	.zero		1


	//   ....[101]....
        /*074c*/ 	.word	0x000091b0
        /*0750*/ 	.word	0x00000000
        /*0754*/ 	.word	0x00000000
        /*0758*/ 	.short	0x010a
        /*075a*/ 	.byte	0xff
	.zero		1


	//   ....[102]....
        /*075c*/ 	.word	0x00009210
        /*0760*/ 	.word	0x00000000
        /*0764*/ 	.word	0x00000000
        /*0768*/ 	.short	0x010a
        /*076a*/ 	.byte	0xff
	.zero		1


	//   ....[103]....
        /*076c*/ 	.word	0x00009260
        /*0770*/ 	.word	0x00000002
        /*0774*/ 	.word	0x000000d0
        /*0778*/ 	.short	0x010a
        /*077a*/ 	.byte	0xff
	.zero		1


	//   ....[104]....
        /*077c*/ 	.word	0x000092c0
        /*0780*/ 	.word	0x00000002
        /*0784*/ 	.word	0x00000080
        /*0788*/ 	.short	0x010a
        /*078a*/ 	.byte	0xff
	.zero		1


	//   ....[105]....
        /*078c*/ 	.word	0x00009310
        /*0790*/ 	.word	0x00000002
        /*0794*/ 	.word	0x00000070
        /*0798*/ 	.short	0x010a
        /*079a*/ 	.byte	0xff
	.zero		1


	//   ....[106]....
        /*079c*/ 	.word	0x00009370
        /*07a0*/ 	.word	0x00000000
        /*07a4*/ 	.word	0x00000080
        /*07a8*/ 	.short	0x010a
        /*07aa*/ 	.byte	0xff
	.zero		1


	//   ....[107]....
        /*07ac*/ 	.word	0x000093d0
        /*07b0*/ 	.word	0x00000000
        /*07b4*/ 	.word	0x00000008
        /*07b8*/ 	.short	0x010a
        /*07ba*/ 	.byte	0xff
	.zero		1


	//   ....[108]....
        /*07bc*/ 	.word	0x000094c0
        /*07c0*/ 	.word	0x00000000
        /*07c4*/ 	.word	0x00000008
        /*07c8*/ 	.short	0x010a
        /*07ca*/ 	.byte	0xff
	.zero		1


	//   ....[109]....
        /*07cc*/ 	.word	0x00009510
        /*07d0*/ 	.word	0x00000000
        /*07d4*/ 	.word	0x00000070
        /*07d8*/ 	.short	0x010a
        /*07da*/ 	.byte	0xff
	.zero		1


	//   ....[110]....
        /*07dc*/ 	.word	0x00009570
        /*07e0*/ 	.word	0x00000000
        /*07e4*/ 	.word	0x000000b0
        /*07e8*/ 	.short	0x010a
        /*07ea*/ 	.byte	0xff
	.zero		1


	//   ....[111]....
        /*07ec*/ 	.word	0x000095d0
        /*07f0*/ 	.word	0x00000000
        /*07f4*/ 	.word	0x00000000
        /*07f8*/ 	.short	0x010a
        /*07fa*/ 	.byte	0xff
	.zero		1


	//   ....[112]....
        /*07fc*/ 	.word	0x00009630
        /*0800*/ 	.word	0x00000000
        /*0804*/ 	.word	0x00000000
        /*0808*/ 	.short	0x010a
        /*080a*/ 	.byte	0xff
	.zero		1


	//   ....[113]....
        /*080c*/ 	.word	0x00009690
        /*0810*/ 	.word	0x00000000
        /*0814*/ 	.word	0x00000000
        /*0818*/ 	.short	0x010a
        /*081a*/ 	.byte	0xff
	.zero		1


	//   ....[114]....
        /*081c*/ 	.word	0x000096f0
        /*0820*/ 	.word	0x00000000
        /*0824*/ 	.word	0x00000000
        /*0828*/ 	.short	0x010a
        /*082a*/ 	.byte	0xff
	.zero		1


	//   ....[115]....
        /*082c*/ 	.word	0x00009750
        /*0830*/ 	.word	0x00000000
        /*0834*/ 	.word	0x000000f0
        /*0838*/ 	.short	0x010a
        /*083a*/ 	.byte	0xff
	.zero		1


	//   ....[116]....
        /*083c*/ 	.word	0x000097a0
        /*0840*/ 	.word	0x0000000c
        /*0844*/ 	.word	0x00000070
        /*0848*/ 	.short	0x010a
        /*084a*/ 	.byte	0xff
	.zero		1


	//   ....[117]....
        /*084c*/ 	.word	0x00009800
        /*0850*/ 	.word	0x00000000
        /*0854*/ 	.word	0x00000068
        /*0858*/ 	.short	0x010a
        /*085a*/ 	.byte	0xff
	.zero		1


	//   ....[118]....
        /*085c*/ 	.word	0x00009860
        /*0860*/ 	.word	0x00000000
        /*0864*/ 	.word	0x00000050
        /*0868*/ 	.short	0x010a
        /*086a*/ 	.byte	0xff
	.zero		1


	//   ....[119]....
        /*086c*/ 	.word	0x000098c0
        /*0870*/ 	.word	0x00000000
        /*0874*/ 	.word	0x00000058
        /*0878*/ 	.short	0x010a
        /*087a*/ 	.byte	0xff
	.zero		1


	//   ....[120]....
        /*087c*/ 	.word	0x00009920
        /*0880*/ 	.word	0x00000000
        /*0884*/ 	.word	0x00000050
        /*0888*/ 	.short	0x010a
        /*088a*/ 	.byte	0xff
	.zero		1


	//   ....[121]....
        /*088c*/ 	.word	0x00009970
        /*0890*/ 	.word	0x00000003
        /*0894*/ 	.word	0x00000070
        /*0898*/ 	.short	0x010a
        /*089a*/ 	.byte	0xff
	.zero		1


	//   ....[122]....
        /*089c*/ 	.word	0x000099c0
        /*08a0*/ 	.word	0x00000003
        /*08a4*/ 	.word	0x00000040
        /*08a8*/ 	.short	0x010a
        /*08aa*/ 	.byte	0xff
	.zero		1


	//   ....[123]....
        /*08ac*/ 	.word	0x00009a10
        /*08b0*/ 	.word	0x00000090
        /*08b4*/ 	.word	0x00000090
        /*08b8*/ 	.short	0x010a
        /*08ba*/ 	.byte	0xff
	.zero		1


	//   ....[124]....
        /*08bc*/ 	.word	0x00009a60
        /*08c0*/ 	.word	0x00000072
        /*08c4*/ 	.word	0x00000040
        /*08c8*/ 	.short	0x010a
        /*08ca*/ 	.byte	0xff
	.zero		1


	//----- nvinfo : EIATTR_NUM_MBARRIERS
	.align		4
.L_47:
        /*08cc*/ 	.byte	0x03, 0x38
        /*08ce*/ 	.short	0x001f


	//----- nvinfo : EIATTR_EXIT_INSTR_OFFSETS
	.align		4
        /*08d0*/ 	.byte	0x04, 0x1c
        /*08d2*/ 	.short	(.L_49 - .L_48)


	//   ....[0]....
.L_48:
        /*08d4*/ 	.word	0x00002af0


	//   ....[1]....
        /*08d8*/ 	.word	0x00002fe0


	//   ....[2]....
        /*08dc*/ 	.word	0x00003040


	//   ....[3]....
        /*08e0*/ 	.word	0x000043c0


	//   ....[4]....
        /*08e4*/ 	.word	0x000051d0


	//   ....[5]....
        /*08e8*/ 	.word	0x00005210


	//   ....[6]....
        /*08ec*/ 	.word	0x00008fd0


	//----- nvinfo : EIATTR_MAX_THREADS
	.align		4
.L_49:
        /*08f0*/ 	.byte	0x04, 0x05
        /*08f2*/ 	.short	(.L_51 - .L_50)
.L_50:
        /*08f4*/ 	.word	0x00000100
        /*08f8*/ 	.word	0x00000001
        /*08fc*/ 	.word	0x00000001


	//----- nvinfo : EIATTR_CRS_STACK_SIZE
	.align		4
.L_51:
        /*0900*/ 	.byte	0x04, 0x1e
        /*0902*/ 	.short	(.L_53 - .L_52)
.L_52:
        /*0904*/ 	.word	0x00000000


	//----- nvinfo : EIATTR_CBANK_PARAM_SIZE
	.align		4
.L_53:
        /*0908*/ 	.byte	0x03, 0x19
        /*090a*/ 	.short	0x0800


	//----- nvinfo : EIATTR_PARAM_CBANK
	.align		4
        /*090c*/ 	.byte	0x04, 0x0a
        /*090e*/ 	.short	(.L_55 - .L_54)
	.align		4
.L_54:
        /*0910*/ 	.word	index@(.nv.constant0._ZN7cutlass13device_kernelINS_4gemm6kernel13GemmUniversalIN4cute5tupleIJiiiiEEENS1_10collective13CollectiveMmaINS1_35MainloopSm100TmaUmmaWarpSpecializedILi4ELi2ELi4ENS5_IJNS4_1CILi2EEESB_NSA_ILi1EEEEEEEENS5_IJNSA_ILi256EEENSA_ILi128EEESG_EEEaNS5_IJlSC_lEEEaSI_NS4_8TiledMMAINS4_8MMA_AtomIJNS4_21SM100_MMA_S8_2x1SM_SSIaaiLi256ELi128ELNS4_4UMMA5MajorE0ELSN_0ELNSM_8SaturateE0EEEEEENS4_6LayoutINS5_IJSC_SC_SC_EEENS5_IJNSA_ILi0EEEST_ST_EEEEENS5_IJNS4_10UnderscoreESW_SW_EEEEENS4_28SM100_TMA_2SM_LOAD_MULTICASTENS4_14ComposedLayoutINS4_7SwizzleILi3ELi4ELi3EEENS4_18smem_ptr_flag_bitsILi8EEENSR_INS5_IJNSA_ILi8EEESG_EEENS5_IJSG_SC_EEEEEEEvNS4_8identityENS4_18SM100_TMA_2SM_LOADES19_vS1A_EENS_8epilogue10collective18CollectiveEpilogueINS1D_23Sm100TmaWarpSpecializedILi2ELi2ELi64ELb0ELb0EEEJNS5_IJSG_SG_SG_EEENS5_IJNSR_ISG_SC_EENSR_INSA_ILi64EEESC_EEEEEaSI_aSI_NS1D_6fusion15FusionCallbacksIS1H_NS1N_17LinearCombinationIaiaiLNS_15FloatRoundStyleE2EEES1I_S1M_JEEENS4_5SM1004TMEM4LOAD26SM100_TMEM_LOAD_32dp32b64xENS4_13SM90_TMA_LOADENS10_INS11_ILi2ELi4ELi3EEES14_NSR_INS5_IJS15_S1K_EEENS5_IJS1K_SC_EEEEEEENS4_39AutoVectorizingCopyWithAssumedAlignmentILi128EEENS4_14SM90_TMA_STOREES22_S24_S24_EEEvvEEEEvNT_6ParamsE)
        /*0914*/ 	.short	0x0380
        /*0916*/ 	.short	0x0800


	//----- nvinfo : EIATTR_SW_WAR
	.align		4
.L_55:
        /*0918*/ 	.byte	0x04, 0x36
        /*091a*/ 	.short	(.L_57 - .L_56)
.L_56:
        /*091c*/ 	.word	0x00000008
.L_57:


//--------------------- .nv.callgraph             --------------------------
	.section	.nv.callgraph,"",@"SHT_CUDA_CALLGRAPH"
	.align	4
	.sectionentsize	8
	.align		4
        /*0000*/ 	.word	0x00000000
	.align		4
        /*0004*/ 	.word	0xffffffff
	.align		4
        /*0008*/ 	.word	index@(_ZN7cutlass13device_kernelINS_4gemm6kernel13GemmUniversalIN4cute5tupleIJiiiiEEENS1_10collective13CollectiveMmaINS1_35MainloopSm100TmaUmmaWarpSpecializedILi4ELi2ELi4ENS5_IJNS4_1CILi2EEESB_NSA_ILi1EEEEEEEENS5_IJNSA_ILi256EEENSA_ILi128EEESG_EEEaNS5_IJlSC_lEEEaSI_NS4_8TiledMMAINS4_8MMA_AtomIJNS4_21SM100_MMA_S8_2x1SM_SSIaaiLi256ELi128ELNS4_4UMMA5MajorE0ELSN_0ELNSM_8SaturateE0EEEEEENS4_6LayoutINS5_IJSC_SC_SC_EEENS5_IJNSA_ILi0EEEST_ST_EEEEENS5_IJNS4_10UnderscoreESW_SW_EEEEENS4_28SM100_TMA_2SM_LOAD_MULTICASTENS4_14ComposedLayoutINS4_7SwizzleILi3ELi4ELi3EEENS4_18smem_ptr_flag_bitsILi8EEENSR_INS5_IJNSA_ILi8EEESG_EEENS5_IJSG_SC_EEEEEEEvNS4_8identityENS4_18SM100_TMA_2SM_LOADES19_vS1A_EENS_8epilogue10collective18CollectiveEpilogueINS1D_23Sm100TmaWarpSpecializedILi2ELi2ELi64ELb0ELb0EEEJNS5_IJSG_SG_SG_EEENS5_IJNSR_ISG_SC_EENSR_INSA_ILi64EEESC_EEEEEaSI_aSI_NS1D_6fusion15FusionCallbacksIS1H_NS1N_17LinearCombinationIaiaiLNS_15FloatRoundStyleE2EEES1I_S1M_JEEENS4_5SM1004TMEM4LOAD26SM100_TMEM_LOAD_32dp32b64xENS4_13SM90_TMA_LOADENS10_INS11_ILi2ELi4ELi3EEES14_NSR_INS5_IJS15_S1K_EEENS5_IJS1K_SC_EEEEEEENS4_39AutoVectorizingCopyWithAssumedAlignmentILi128EEENS4_14SM90_TMA_STOREES22_S24_S24_EEEvvEEEEvNT_6ParamsE)
	.align		4
        /*000c*/ 	.word	index@(__assertfail)
	.align		4
        /*0010*/ 	.word	0x00000000
	.align		4
        /*0014*/ 	.word	0xfffffffe
	.align		4
        /*0018*/ 	.word	0x00000000
	.align		4
        /*001c*/ 	.word	0xfffffffd
	.align		4
        /*0020*/ 	.word	0x00000000
	.align		4
        /*0024*/ 	.word	0xfffffffc


//--------------------- .nv.constant4             --------------------------
	.section	.nv.constant4,"a",@progbits
	.align	8
	.align		8
.nv.constant4:
        /*0000*/ 	.dword	__assertfail
	.align		8
        /*0008*/ 	.dword	__unnamed_1
	.align		8
        /*0010*/ 	.dword	__unnamed_2
	.align		8
        /*0018*/ 	.dword	_ZN39_INTERNAL_01462d64_4_k_cu_7c8ca873_98274cuda3std3__45__cpo5beginE
	.align		8
        /*0020*/ 	.dword	_ZN39_INTERNAL_01462d64_4_k_cu_7c8ca873_98274cuda3std3__45__cpo3endE
	.align		8
        /*0028*/ 	.dword	_ZN39_INTERNAL_01462d64_4_k_cu_7c8ca873_98274cuda3std3__45__cpo6cbeginE
	.align		8
        /*0030*/ 	.dword	_ZN39_INTERNAL_01462d64_4_k_cu_7c8ca873_98274cuda3std3__45__cpo4cendE
	.align		8
        /*0038*/ 	.dword	_ZN39_INTERNAL_01462d64_4_k_cu_7c8ca873_98274cuda3std3__441_GLOBAL__N__01462d64_4_k_cu_7c8ca873_98276ignoreE
	.align		8
        /*0040*/ 	.dword	_ZN39_INTERNAL_01462d64_4_k_cu_7c8ca873_98274cuda3std3__419piecewise_constructE
	.align		8
        /*0048*/ 	.dword	_ZN39_INTERNAL_01462d64_4_k_cu_7c8ca873_98274cuda3std3__48in_placeE
	.align		8
        /*0050*/ 	.dword	_ZN39_INTERNAL_01462d64_4_k_cu_7c8ca873_98274cuda3std6ranges3__45__cpo4swapE
	.align		8
        /*0058*/ 	.dword	_ZN39_INTERNAL_01462d64_4_k_cu_7c8ca873_98274cuda3std6ranges3__45__cpo9iter_moveE
	.align		8
        /*0060*/ 	.dword	_ZN39_INTERNAL_01462d64_4_k_cu_7c8ca873_98274cute7productE
	.align		8
        /*0068*/ 	.dword	_ZN39_INTERNAL_01462d64_4_k_cu_7c8ca873_98274cute1_E
	.align		8
        /*0070*/ 	.dword	$str$25
	.align		8
        /*0078*/ 	.dword	$str$26
	.align		8
        /*0080*/ 	.dword	$str$27
	.align		8
        /*0088*/ 	.dword	$str$28


//--------------------- .text._ZN7cutlass13device_kernelINS_4gemm6kernel13GemmUniversalIN4cute5tupleIJiiiiEEENS1_10collective13CollectiveMmaINS1_35MainloopSm100TmaUmmaWarpSpecializedILi4ELi2ELi4ENS5_IJNS4_1CILi2EEESB_NSA_ILi1EEEEEEEENS5_IJNSA_ILi256EEENSA_ILi128EEESG_EEEaNS5_IJlSC_lEEEaSI_NS4_8TiledMMAINS4_8MMA_AtomIJNS4_21SM100_MMA_S8_2x1SM_SSIaaiLi256ELi128ELNS4_4UMMA5MajorE0ELSN_0ELNSM_8SaturateE0EEEEEENS4_6LayoutINS5_IJSC_SC_SC_EEENS5_IJNSA_ILi0EEEST_ST_EEEEENS5_IJNS4_10UnderscoreESW_SW_EEEEENS4_28SM100_TMA_2SM_LOAD_MULTICASTENS4_14ComposedLayoutINS4_7SwizzleILi3ELi4ELi3EEENS4_18smem_ptr_flag_bitsILi8EEENSR_INS5_IJNSA_ILi8EEESG_EEENS5_IJSG_SC_EEEEEEEvNS4_8identityENS4_18SM100_TMA_2SM_LOADES19_vS1A_EENS_8epilogue10collective18CollectiveEpilogueINS1D_23Sm100TmaWarpSpecializedILi2ELi2ELi64ELb0ELb0EEEJNS5_IJSG_SG_SG_EEENS5_IJNSR_ISG_SC_EENSR_INSA_ILi64EEESC_EEEEEaSI_aSI_NS1D_6fusion15FusionCallbacksIS1H_NS1N_17LinearCombinationIaiaiLNS_15FloatRoundStyleE2EEES1I_S1M_JEEENS4_5SM1004TMEM4LOAD26SM100_TMEM_LOAD_32dp32b64xENS4_13SM90_TMA_LOADENS10_INS11_ILi2ELi4ELi3EEES14_NSR_INS5_IJS15_S1K_EEENS5_IJS1K_SC_EEEEEEENS4_39AutoVectorizingCopyWithAssumedAlignmentILi128EEENS4_14SM90_TMA_STOREES22_S24_S24_EEEvvEEEEvNT_6ParamsE --------------------------
	.section	.text._ZN7cutlass13device_kernelINS_4gemm6kernel13GemmUniversalIN4cute5tupleIJiiiiEEENS1_10collective13CollectiveMmaINS1_35MainloopSm100TmaUmmaWarpSpecializedILi4ELi2ELi4ENS5_IJNS4_1CILi2EEESB_NSA_ILi1EEEEEEEENS5_IJNSA_ILi256EEENSA_ILi128EEESG_EEEaNS5_IJlSC_lEEEaSI_NS4_8TiledMMAINS4_8MMA_AtomIJNS4_21SM100_MMA_S8_2x1SM_SSIaaiLi256ELi128ELNS4_4UMMA5MajorE0ELSN_0ELNSM_8SaturateE0EEEEEENS4_6LayoutINS5_IJSC_SC_SC_EEENS5_IJNSA_ILi0EEEST_ST_EEEEENS5_IJNS4_10UnderscoreESW_SW_EEEEENS4_28SM100_TMA_2SM_LOAD_MULTICASTENS4_14ComposedLayoutINS4_7SwizzleILi3ELi4ELi3EEENS4_18smem_ptr_flag_bitsILi8EEENSR_INS5_IJNSA_ILi8EEESG_EEENS5_IJSG_SC_EEEEEEEvNS4_8identityENS4_18SM100_TMA_2SM_LOADES19_vS1A_EENS_8epilogue10collective18CollectiveEpilogueINS1D_23Sm100TmaWarpSpecializedILi2ELi2ELi64ELb0ELb0EEEJNS5_IJSG_SG_SG_EEENS5_IJNSR_ISG_SC_EENSR_INSA_ILi64EEESC_EEEEEaSI_aSI_NS1D_6fusion15FusionCallbacksIS1H_NS1N_17LinearCombinationIaiaiLNS_15FloatRoundStyleE2EEES1I_S1M_JEEENS4_5SM1004TMEM4LOAD26SM100_TMEM_LOAD_32dp32b64xENS4_13SM90_TMA_LOADENS10_INS11_ILi2ELi4ELi3EEES14_NSR_INS5_IJS15_S1K_EEENS5_IJS1K_SC_EEEEEEENS4_39AutoVectorizingCopyWithAssumedAlignmentILi128EEENS4_14SM90_TMA_STOREES22_S24_S24_EEEvvEEEEvNT_6ParamsE,"ax",@progbits
	.align	128
.text._ZN7cutlass13device_kernelINS_4gemm6kernel13GemmUniversalIN4cute5tupleIJiiiiEEENS1_10collective13CollectiveMmaINS1_35MainloopSm100TmaUmmaWarpSpecializedILi4ELi2ELi4ENS5_IJNS4_1CILi2EEESB_NSA_ILi1EEEEEEEENS5_IJNSA_ILi256EEENSA_ILi128EEESG_EEEaNS5_IJlSC_lEEEaSI_NS4_8TiledMMAINS4_8MMA_AtomIJNS4_21SM100_MMA_S8_2x1SM_SSIaaiLi256ELi128ELNS4_4UMMA5MajorE0ELSN_0ELNSM_8SaturateE0EEEEEENS4_6LayoutINS5_IJSC_SC_SC_EEENS5_IJNSA_ILi0EEEST_ST_EEEEENS5_IJNS4_10UnderscoreESW_SW_EEEEENS4_28SM100_TMA_2SM_LOAD_MULTICASTENS4_14ComposedLayoutINS4_7SwizzleILi3ELi4ELi3EEENS4_18smem_ptr_flag_bitsILi8EEENSR_INS5_IJNSA_ILi8EEESG_EEENS5_IJSG_SC_EEEEEEEvNS4_8identityENS4_18SM100_TMA_2SM_LOADES19_vS1A_EENS_8epilogue10collective18CollectiveEpilogueINS1D_23Sm100TmaWarpSpecializedILi2ELi2ELi64ELb0ELb0EEEJNS5_IJSG_SG_SG_EEENS5_IJNSR_ISG_SC_EENSR_INSA_ILi64EEESC_EEEEEaSI_aSI_NS1D_6fusion15FusionCallbacksIS1H_NS1N_17LinearCombinationIaiaiLNS_15FloatRoundStyleE2EEES1I_S1M_JEEENS4_5SM1004TMEM4LOAD26SM100_TMEM_LOAD_32dp32b64xENS4_13SM90_TMA_LOADENS10_INS11_ILi2ELi4ELi3EEES14_NSR_INS5_IJS15_S1K_EEENS5_IJS1K_SC_EEEEEEENS4_39AutoVectorizingCopyWithAssumedAlignmentILi128EEENS4_14SM90_TMA_STOREES22_S24_S24_EEEvvEEEEvNT_6ParamsE:
        .type           _ZN7cutlass13device_kernelINS_4gemm6kernel13GemmUniversalIN4cute5tupleIJiiiiEEENS1_10collective13CollectiveMmaINS1_35MainloopSm100TmaUmmaWarpSpecializedILi4ELi2ELi4ENS5_IJNS4_1CILi2EEESB_NSA_ILi1EEEEEEEENS5_IJNSA_ILi256EEENSA_ILi128EEESG_EEEaNS5_IJlSC_lEEEaSI_NS4_8TiledMMAINS4_8MMA_AtomIJNS4_21SM100_MMA_S8_2x1SM_SSIaaiLi256ELi128ELNS4_4UMMA5MajorE0ELSN_0ELNSM_8SaturateE0EEEEEENS4_6LayoutINS5_IJSC_SC_SC_EEENS5_IJNSA_ILi0EEEST_ST_EEEEENS5_IJNS4_10UnderscoreESW_SW_EEEEENS4_28SM100_TMA_2SM_LOAD_MULTICASTENS4_14ComposedLayoutINS4_7SwizzleILi3ELi4ELi3EEENS4_18smem_ptr_flag_bitsILi8EEENSR_INS5_IJNSA_ILi8EEESG_EEENS5_IJSG_SC_EEEEEEEvNS4_8identityENS4_18SM100_TMA_2SM_LOADES19_vS1A_EENS_8epilogue10collective18CollectiveEpilogueINS1D_23Sm100TmaWarpSpecializedILi2ELi2ELi64ELb0ELb0EEEJNS5_IJSG_SG_SG_EEENS5_IJNSR_ISG_SC_EENSR_INSA_ILi64EEESC_EEEEEaSI_aSI_NS1D_6fusion15FusionCallbacksIS1H_NS1N_17LinearCombinationIaiaiLNS_15FloatRoundStyleE2EEES1I_S1M_JEEENS4_5SM1004TMEM4LOAD26SM100_TMEM_LOAD_32dp32b64xENS4_13SM90_TMA_LOADENS10_INS11_ILi2ELi4ELi3EEES14_NSR_INS5_IJS15_S1K_EEENS5_IJS1K_SC_EEEEEEENS4_39AutoVectorizingCopyWithAssumedAlignmentILi128EEENS4_14SM90_TMA_STOREES22_S24_S24_EEEvvEEEEvNT_6ParamsE,@function
        .size           _ZN7cutlass13device_kernelINS_4gemm6kernel13GemmUniversalIN4cute5tupleIJiiiiEEENS1_10collective13CollectiveMmaINS1_35MainloopSm100TmaUmmaWarpSpecializedILi4ELi2ELi4ENS5_IJNS4_1CILi2EEESB_NSA_ILi1EEEEEEEENS5_IJNSA_ILi256EEENSA_ILi128EEESG_EEEaNS5_IJlSC_lEEEaSI_NS4_8TiledMMAINS4_8MMA_AtomIJNS4_21SM100_MMA_S8_2x1SM_SSIaaiLi256ELi128ELNS4_4UMMA5MajorE0ELSN_0ELNSM_8SaturateE0EEEEEENS4_6LayoutINS5_IJSC_SC_SC_EEENS5_IJNSA_ILi0EEEST_ST_EEEEENS5_IJNS4_10UnderscoreESW_SW_EEEEENS4_28SM100_TMA_2SM_LOAD_MULTICASTENS4_14ComposedLayoutINS4_7SwizzleILi3ELi4ELi3EEENS4_18smem_ptr_flag_bitsILi8EEENSR_INS5_IJNSA_ILi8EEESG_EEENS5_IJSG_SC_EEEEEEEvNS4_8identityENS4_18SM100_TMA_2SM_LOADES19_vS1A_EENS_8epilogue10collective18CollectiveEpilogueINS1D_23Sm100TmaWarpSpecializedILi2ELi2ELi64ELb0ELb0EEEJNS5_IJSG_SG_SG_EEENS5_IJNSR_ISG_SC_EENSR_INSA_ILi64EEESC_EEEEEaSI_aSI_NS1D_6fusion15FusionCallbacksIS1H_NS1N_17LinearCombinationIaiaiLNS_15FloatRoundStyleE2EEES1I_S1M_JEEENS4_5SM1004TMEM4LOAD26SM100_TMEM_LOAD_32dp32b64xENS4_13SM90_TMA_LOADENS10_INS11_ILi2ELi4ELi3EEES14_NSR_INS5_IJS15_S1K_EEENS5_IJS1K_SC_EEEEEEENS4_39AutoVectorizingCopyWithAssumedAlignmentILi128EEENS4_14SM90_TMA_STOREES22_S24_S24_EEEvvEEEEvNT_6ParamsE,(.L_x_163 - _ZN7cutlass13device_kernelINS_4gemm6kernel13GemmUniversalIN4cute5tupleIJiiiiEEENS1_10collective13CollectiveMmaINS1_35MainloopSm100TmaUmmaWarpSpecializedILi4ELi2ELi4ENS5_IJNS4_1CILi2EEESB_NSA_ILi1EEEEEEEENS5_IJNSA_ILi256EEENSA_ILi128EEESG_EEEaNS5_IJlSC_lEEEaSI_NS4_8TiledMMAINS4_8MMA_AtomIJNS4_21SM100_MMA_S8_2x1SM_SSIaaiLi256ELi128ELNS4_4UMMA5MajorE0ELSN_0ELNSM_8SaturateE0EEEEEENS4_6LayoutINS5_IJSC_SC_SC_EEENS5_IJNSA_ILi0EEEST_ST_EEEEENS5_IJNS4_10UnderscoreESW_SW_EEEEENS4_28SM100_TMA_2SM_LOAD_MULTICASTENS4_14ComposedLayoutINS4_7SwizzleILi3ELi4ELi3EEENS4_18smem_ptr_flag_bitsILi8EEENSR_INS5_IJNSA_ILi8EEESG_EEENS5_IJSG_SC_EEEEEEEvNS4_8identityENS4_18SM100_TMA_2SM_LOADES19_vS1A_EENS_8epilogue10collective18CollectiveEpilogueINS1D_23Sm100TmaWarpSpecializedILi2ELi2ELi64ELb0ELb0EEEJNS5_IJSG_SG_SG_EEENS5_IJNSR_ISG_SC_EENSR_INSA_ILi64EEESC_EEEEEaSI_aSI_NS1D_6fusion15FusionCallbacksIS1H_NS1N_17LinearCombinationIaiaiLNS_15FloatRoundStyleE2EEES1I_S1M_JEEENS4_5SM1004TMEM4LOAD26SM100_TMEM_LOAD_32dp32b64xENS4_13SM90_TMA_LOADENS10_INS11_ILi2ELi4ELi3EEES14_NSR_INS5_IJS15_S1K_EEENS5_IJS1K_SC_EEEEEEENS4_39AutoVectorizingCopyWithAssumedAlignmentILi128EEENS4_14SM90_TMA_STOREES22_S24_S24_EEEvvEEEEvNT_6ParamsE)
        .other          _ZN7cutlass13device_kernelINS_4gemm6kernel13GemmUniversalIN4cute5tupleIJiiiiEEENS1_10collective13CollectiveMmaINS1_35MainloopSm100TmaUmmaWarpSpecializedILi4ELi2ELi4ENS5_IJNS4_1CILi2EEESB_NSA_ILi1EEEEEEEENS5_IJNSA_ILi256EEENSA_ILi128EEESG_EEEaNS5_IJlSC_lEEEaSI_NS4_8TiledMMAINS4_8MMA_AtomIJNS4_21SM100_MMA_S8_2x1SM_SSIaaiLi256ELi128ELNS4_4UMMA5MajorE0ELSN_0ELNSM_8SaturateE0EEEEEENS4_6LayoutINS5_IJSC_SC_SC_EEENS5_IJNSA_ILi0EEEST_ST_EEEEENS5_IJNS4_10UnderscoreESW_SW_EEEEENS4_28SM100_TMA_2SM_LOAD_MULTICASTENS4_14ComposedLayoutINS4_7SwizzleILi3ELi4ELi3EEENS4_18smem_ptr_flag_bitsILi8EEENSR_INS5_IJNSA_ILi8EEESG_EEENS5_IJSG_SC_EEEEEEEvNS4_8identityENS4_18SM100_TMA_2SM_LOADES19_vS1A_EENS_8epilogue10collective18CollectiveEpilogueINS1D_23Sm100TmaWarpSpecializedILi2ELi2ELi64ELb0ELb0EEEJNS5_IJSG_SG_SG_EEENS5_IJNSR_ISG_SC_EENSR_INSA_ILi64EEESC_EEEEEaSI_aSI_NS1D_6fusion15FusionCallbacksIS1H_NS1N_17LinearCombinationIaiaiLNS_15FloatRoundStyleE2EEES1I_S1M_JEEENS4_5SM1004TMEM4LOAD26SM100_TMEM_LOAD_32dp32b64xENS4_13SM90_TMA_LOADENS10_INS11_ILi2ELi4ELi3EEES14_NSR_INS5_IJS15_S1K_EEENS5_IJS1K_SC_EEEEEEENS4_39AutoVectorizingCopyWithAssumedAlignmentILi128EEENS4_14SM90_TMA_STOREES22_S24_S24_EEEvvEEEEvNT_6ParamsE,@"STO_CUDA_ENTRY STV_DEFAULT"
_ZN7cutlass13device_kernelINS_4gemm6kernel13GemmUniversalIN4cute5tupleIJiiiiEEENS1_10collective13CollectiveMmaINS1_35MainloopSm100TmaUmmaWarpSpecializedILi4ELi2ELi4ENS5_IJNS4_1CILi2EEESB_NSA_ILi1EEEEEEEENS5_IJNSA_ILi256EEENSA_ILi128EEESG_EEEaNS5_IJlSC_lEEEaSI_NS4_8TiledMMAINS4_8MMA_AtomIJNS4_21SM100_MMA_S8_2x1SM_SSIaaiLi256ELi128ELNS4_4UMMA5MajorE0ELSN_0ELNSM_8SaturateE0EEEEEENS4_6LayoutINS5_IJSC_SC_SC_EEENS5_IJNSA_ILi0EEEST_ST_EEEEENS5_IJNS4_10UnderscoreESW_SW_EEEEENS4_28SM100_TMA_2SM_LOAD_MULTICASTENS4_14ComposedLayoutINS4_7SwizzleILi3ELi4ELi3EEENS4_18smem_ptr_flag_bitsILi8EEENSR_INS5_IJNSA_ILi8EEESG_EEENS5_IJSG_SC_EEEEEEEvNS4_8identityENS4_18SM100_TMA_2SM_LOADES19_vS1A_EENS_8epilogue10collective18CollectiveEpilogueINS1D_23Sm100TmaWarpSpecializedILi2ELi2ELi64ELb0ELb0EEEJNS5_IJSG_SG_SG_EEENS5_IJNSR_ISG_SC_EENSR_INSA_ILi64EEESC_EEEEEaSI_aSI_NS1D_6fusion15FusionCallbacksIS1H_NS1N_17LinearCombinationIaiaiLNS_15FloatRoundStyleE2EEES1I_S1M_JEEENS4_5SM1004TMEM4LOAD26SM100_TMEM_LOAD_32dp32b64xENS4_13SM90_TMA_LOADENS10_INS11_ILi2ELi4ELi3EEES14_NSR_INS5_IJS15_S1K_EEENS5_IJS1K_SC_EEEEEEENS4_39AutoVectorizingCopyWithAssumedAlignmentILi128EEENS4_14SM90_TMA_STOREES22_S24_S24_EEEvvEEEEvNT_6ParamsE:
[----:B------:R-:W1:Y:S01]  /*0000*/  LDC R1, c[0x0][0x37c] ;  /* 0x0000df00ff017b82 */ /* 0x000e620000000800 */
[----:B------:R-:W2:Y:S01]  /*0010*/  S2R R154, SR_TID.X ;  /* 0x00000000009a7919 */ /* 0x000ea20000002100 */
[----:B------:R-:W3:Y:S06]  /*0020*/  LDCU.64 UR8, c[0x0][0x890] ;  /* 0x00011200ff0877ac */ /* 0x000eec0008000a00 */
[----:B------:R-:W4:Y:S01]  /*0030*/  S2UR UR46, SR_CgaCtaId ;  /* 0x00000000002e79c3 */ /* 0x000f220000008800 */
[----:B------:R-:W-:Y:S02]  /*0040*/  PRMT R140, RZ, 0x7610, R140 ;  /* 0x00007610ff8c7816 */ /* 0x000fe4000000008c */
[----:B------:R-:W-:Y:S01]  /*0050*/  ELECT P1, URZ, PT ;  /* 0x0000000000ff782f */ /* 0x000fe20003820000 */
[----:B---3--:R-:W-:-:S04]  /*0060*/  UISETP.NE.U32.AND UP0, UPT, UR8, URZ, UPT ;  /* 0x000000ff0800728c */ /* 0x008fc8000bf05070 */
[----:B------:R-:W-:Y:S02]  /*0070*/  UISETP.NE.AND.EX UP0, UPT, UR9, URZ, UPT, UP0 ;  /* 0x000000ff0900728c */ /* 0x000fe4000bf05300 */
[----:B----4-:R-:W-:Y:S02]  /*0080*/  ULOP3.LUT UR45, UR46, 0x1, URZ, 0xc0, !UPT ;  /* 0x000000012e2d7892 */ /* 0x010fe4000f8ec0ff */
[----:B------:R-:W-:Y:S01]  /*0090*/  ULOP3.LUT UR47, UR46, 0x1, URZ, 0x3c, !UPT ;  /* 0x000000012e2f7892 */ /* 0x000fe2000f8e3cff */
[----:B--2---:R-:W-:-:S05]  /*00a0*/  SHF.R.U32.HI R141, RZ, 0x5, R154 ;  /* 0x00000005ff8d7819 */ /* 0x004fca000001169a */
[----:B------:R-:W2:Y:S02]  /*00b0*/  SHFL.IDX PT, R0, R141, RZ, 0x1f ;  /* 0x00001fff8d007589 */ /* 0x000ea400000e0000 */
[----:B--2---:R-:W-:Y:S01]  /*00c0*/  R2UR UR18, R0 ;  /* 0x00000000001272ca */ /* 0x004fe200000e0000 */
[----:B-1----:R-:W-:-:S14]  /*00d0*/  BRA.U UP0, `(.L_x_0) ;  /* 0x0000000100307547 */ /* 0x002fdc000b800000 */
[----:B------:R-:W1:Y:S02]  /*00e0*/  LDCU.64 UR4, c[0x0][0x888] ;  /* 0x00011100ff0477ac */ /* 0x000e640008000a00 */
[----:B-1----:R-:W-:-:S04]  /*00f0*/  UISETP.NE.U32.AND UP0, UPT, UR4, URZ, UPT ;  /* 0x000000ff0400728c */ /* 0x002fc8000bf05070 */
[----:B------:R-:W-:-:S09]  /*0100*/  UISETP.NE.AND.EX UP0, UPT, UR5, URZ, UPT, UP0 ;  /* 0x000000ff0500728c */ /* 0x000fd2000bf05300 */
[----:B------:R-:W-:Y:S05]  /*0110*/  BRA.U !UP0, `(.L_x_1) ;  /* 0x0000000108147547 */ /* 0x000fea000b800000 */
[----:B------:R-:W1:Y:S01]  /*0120*/  LDC.64 R72, c[0x0][0x888] ;  /* 0x00022200ff487b82 */ /* 0x000e620000000a00 */
[----:B------:R-:W1:Y:S02]  /*0130*/  LDCU.64 UR4, c[0x0][0x358] ;  /* 0x00006b00ff0477ac */ /* 0x000e640008000a00 */
[----:B-1----:R1:W5:Y:S01]  /*0140*/  LDG.E R72, desc[UR4][R72.64] ;  /* 0x0000000448487981 */ /* 0x002362000c1e1900 */
[----:B------:R-:W-:Y:S01]  /*0150*/  HFMA2 R140, -RZ, RZ, 0, 5.9604644775390625e-08 ;  /* 0x00000001ff8c7431 */ /* 0x000fe200000001ff */
[----:B------:R-:W-:Y:S05]  /*0160*/  BRA `(.L_x_0) ;  /* 0x00000000000c7947 */ /* 0x000fea0003800000 */
.L_x_1:
[----:B------:R-:W1:Y:S01]  /*0170*/  LDCU UR4, c[0x0][0x880] ;  /* 0x00011000ff0477ac */ /* 0x000e620008000800 */
[----:B------:R-:W-:Y:S01]  /*0180*/  HFMA2 R140, -RZ, RZ, 0, 5.9604644775390625e-08 ;  /* 0x00000001ff8c7431 */ /* 0x000fe200000001ff */
[----:B-1----:R-:W-:-:S07]  /*0190*/  MOV R72, UR4 ;  /* 0x0000000400487c02 */ /* 0x002fce0008000f00 */
.L_x_0:
[----:B------:R-:W2:Y:S02]  /*01a0*/  LDCU.64 UR4, c[0x0][0x8b0] ;  /* 0x00011600ff0477ac */ /* 0x000ea40008000a00 */
[----:B--2---:R-:W-:-:S04]  /*01b0*/  UISETP.NE.U32.AND UP0, UPT, UR4, URZ, UPT ;  /* 0x000000ff0400728c */ /* 0x004fc8000bf05070 */
[----:B------:R-:W-:-:S09]  /*01c0*/  UISETP.NE.AND.EX UP0, UPT, UR5, URZ, UPT, UP0 ;  /* 0x000000ff0500728c */ /* 0x000fd2000bf05300 */
[----:B------:R-:W-:Y:S05]  /*01d0*/  BRA.U UP0, `(.L_x_2) ;  /* 0x0000000100287547 */ /* 0x000fea000b800000 */
[----:B------:R-:W2:Y:S02]  /*01e0*/  LDCU.64 UR4, c[0x0][0x8a8] ;  /* 0x00011500ff0477ac */ /* 0x000ea40008000a00 */
[----:B--2---:R-:W-:-:S04]  /*01f0*/  UISETP.NE.U32.AND UP0, UPT, UR4, URZ, UPT ;  /* 0x000000ff0400728c */ /* 0x004fc8000bf05070 */
[----:B------:R-:W-:-:S09]  /*0200*/  UISETP.NE.AND.EX UP0, UPT, UR5, URZ, UPT, UP0 ;  /* 0x000000ff0500728c */ /* 0x000fd2000bf05300 */
[----:B------:R-:W-:Y:S05]  /*0210*/  BRA.U !UP0, `(.L_x_3) ;  /* 0x0000000108107547 */ /* 0x000fea000b800000 */
[----:B------:R-:W2:Y:S01]  /*0220*/  LDC.64 R70, c[0x0][0x8a8] ;  /* 0x00022a00ff467b82 */ /* 0x000ea20000000a00 */
[----:B------:R-:W2:Y:S02]  /*0230*/  LDCU.64 UR4, c[0x0][0x358] ;  /* 0x00006b00ff0477ac */ /* 0x000ea40008000a00 */
[----:B--2---:R2:W5:Y:S01]  /*0240*/  LDG.E R70, desc[UR4][R70.64] ;  /* 0x0000000446467981 */ /* 0x004562000c1e1900 */
[----:B------:R-:W-:Y:S05]  /*0250*/  BRA `(.L_x_2) ;  /* 0x0000000000087947 */ /* 0x000fea0003800000 */
.L_x_3:
[----:B------:R-:W2:Y:S02]  /*0260*/  LDCU UR4, c[0x0][0x8a0] ;  /* 0x00011400ff0477ac */ /* 0x000ea40008000800 */
[----:B--2---:R-:W-:Y:S02]  /*0270*/  MOV R70, UR4 ;  /* 0x0000000400467c02 */ /* 0x004fe40008000f00 */
.L_x_2:
[----:B------:R-:W-:Y:S01]  /*0280*/  IMAD.U32 R0, RZ, RZ, UR18 ;  /* 0x00000012ff007e24 */ /* 0x000fe2000f8e00ff */
[----:B------:R-:W-:Y:S04]  /*0290*/  BSSY.RECONVERGENT B0, `(.L_x_4) ;  /* 0x000000c000007945 */ /* 0x000fe80003800200 */
[C---:B------:R-:W-:Y:S02]  /*02a0*/  ISETP.NE.OR P2, PT, R0.reuse, 0x1, !P1 ;  /* 0x000000010000780c */ /* 0x040fe40004f45670 */
[----:B------:R-:W-:-:S11]  /*02b0*/  ISETP.NE.OR P0, PT, R0, 0x3, !P1 ;  /* 0x000000030000780c */ /* 0x000fd60004f05670 */
[----:B------:R-:W-:Y:S05]  /*02c0*/  @P2 BRA `(.L_x_5) ;  /* 0x0000000000202947 */ /* 0x000fea0003800000 */
[----:B------:R-:W3:Y:S02]  /*02d0*/  LDCU.64 UR4, c[0x0][0x348] ;  /* 0x00006900ff0477ac */ /* 0x000ee40008000a00 */
[----:B---3--:R-:W-:Y:S02]  /*02e0*/  UIADD3 UR6, UP1, UPT, UR4, 0x80, URZ ;  /* 0x0000008004067890 */ /* 0x008fe4000ff3e0ff */
[----:B------:R-:W-:Y:S02]  /*02f0*/  UIADD3 UR4, UP0, UPT, UR4, 0x180, URZ ;  /* 0x0000018004047890 */ /* 0x000fe4000ff1e0ff */
[----:B------:R-:W-:Y:S02]  /*0300*/  UIADD3.X UR7, UPT, UPT, URZ, UR5, URZ, UP1, !UPT ;  /* 0x00000005ff077290 */ /* 0x000fe40008ffe4ff */
[----:B------:R-:W-:-:S07]  /*0310*/  UIADD3.X UR5, UPT, UPT, URZ, UR5, URZ, UP0, !UPT ;  /* 0x00000005ff057290 */ /* 0x000fce00087fe4ff */
[----:B------:R3:W-:Y:S02]  /*0320*/  UTMACCTL.PF [UR6] ;  /* 0x00000000060079b9 */ /* 0x0007e40008040000 */
[----:B------:R3:W-:Y:S02]  /*0330*/  UTMACCTL.PF [UR4] ;  /* 0x00000000040079b9 */ /* 0x0007e40008040000 */
[----:B---3--:R-:W-:Y:S01]  /*0340*/  NOP ;  /* 0x0000000000007918 */ /* 0x008fe20000000000 */
.L_x_5:
[----:B------:R-:W-:Y:S05]  /*0350*/  BSYNC.RECONVERGENT B0 ;  /* 0x0000000000007941 */ /* 0x000fea0003800200 */
.L_x_4:
[----:B------:R-:W-:Y:S04]  /*0360*/  BSSY.RECONVERGENT B0, `(.L_x_6) ;  /* 0x000000a000007945 */ /* 0x000fe80003800200 */
        /* <DEDUP_REMOVED lines=9> */
.L_x_7:
[----:B------:R-:W-:Y:S05]  /*0400*/  BSYNC.RECONVERGENT B0 ;  /* 0x0000000000007941 */ /* 0x000fea0003800200 */
.L_x_6:
[----:B------:R-:W3:Y:S01]  /*0410*/  LDCU.64 UR4, c[0x0][0x888] ;  /* 0x00011100ff0477ac */ /* 0x000ee20008000a00 */
[----:B------:R-:W-:Y:S02]  /*0420*/  UISETP.EQ.U32.AND UP1, UPT, UR8, URZ, UPT ;  /* 0x000000ff0800728c */ /* 0x000fe4000bf22070 */
[----:B------:R-:W-:Y:S02]  /*0430*/  UPLOP3.LUT UP3, UPT, UPT, UPT, UPT, 0x80, 0x8 ;  /* 0x000000000008789c */ /* 0x000fe40003f6f070 */
[----:B---3--:R-:W-:-:S04]  /*0440*/  UISETP.NE.U32.AND UP0, UPT, UR4, URZ, UPT ;  /* 0x000000ff0400728c */ /* 0x008fc8000bf05070 */
[----:B------:R-:W-:-:S04]  /*0450*/  UISETP.NE.AND.EX UP0, UPT, UR5, URZ, UPT, UP0 ;  /* 0x000000ff0500728c */ /* 0x000fc8000bf05300 */
[----:B------:R-:W-:-:S04]  /*0460*/  UISETP.EQ.OR.EX UP2, UPT, UR9, URZ, !UP0, UP1 ;  /* 0x000000ff0900728c */ /* 0x000fc8000c742710 */
[----:B------:R-:W-:-:S06]  /*0470*/  UP2UR UR4, UPR, URZ, 0x4 ;  /* 0x00000004ff047883 */ /* 0x000fcc0008000000 */
[----:B------:R-:W-:Y:S01]  /*0480*/  MOV R143, UR4 ;  /* 0x00000004008f7c02 */ /* 0x000fe20008000f00 */
[----:B------:R-:W-:Y:S06]  /*0490*/  BRA.U !UP2, `(.L_x_8) ;  /* 0x000000010a207547 */ /* 0x000fec000b800000 */
[----:B-----5:R-:W-:Y:S01]  /*04a0*/  R2UR UR5, R72 ;  /* 0x00000000480572ca */ /* 0x020fe200000e0000 */
[----:B------:R-:W-:Y:S02]  /*04b0*/  UISETP.NE.U32.AND UP1, UPT, UR8, URZ, UPT ;  /* 0x000000ff0800728c */ /* 0x000fe4000bf25070 */
[----:B------:R-:W-:Y:S02]  /*04c0*/  USEL UR4, URZ, 0xffffffff, UP0 ;  /* 0xffffffffff047887 */ /* 0x000fe40008000000 */
[----:B------:R-:W-:-:S08]  /*04d0*/  UISETP.NE.AND.EX UP1, UPT, UR9, URZ, UPT, UP1 ;  /* 0x000000ff0900728c */ /* 0x000fd0000bf25310 */
[----:B------:R-:W-:-:S04]  /*04e0*/  UISETP.NE.AND UP0, UPT, UR5, URZ, UPT ;  /* 0x000000ff0500728c */ /* 0x000fc8000bf05270 */
[----:B------:R-:W-:-:S04]  /*04f0*/  @!UP1 USEL UR4, URZ, 0xffffffff, UP0 ;  /* 0xffffffffff049887 */ /* 0x000fc80008000000 */
[----:B------:R-:W-:-:S04]  /*0500*/  ULOP3.LUT UR4, UR4, 0x1, URZ, 0xc0, !UPT ;  /* 0x0000000104047892 */ /* 0x000fc8000f8ec0ff */
[----:B------:R-:W-:-:S11]  /*0510*/  UISETP.NE.U32.AND UP3, UPT, UR4, 0x1, UPT ;  /* 0x000000010400788c */ /* 0x000fd6000bf65070 */
.L_x_8:
[----:B------:R-:W3:Y:S01]  /*0520*/  SHFL.IDX PT, R0, R141, RZ, 0x1f ;  /* 0x00001fff8d007589 */ /* 0x000ee200000e0000 */
[----:B------:R-:W-:-:S04]  /*0530*/  UISETP.NE.AND UP0, UPT, UR18, 0x2, UPT ;  /* 0x000000021200788c */ /* 0x000fc8000bf05270 */
[----:B------:R-:W-:Y:S02]  /*0540*/  UISETP.EQ.AND UP1, UPT, UR45, URZ, !UP0 ;  /* 0x000000ff2d00728c */ /* 0x000fe4000c722270 */
[----:B------:R-:W-:-:S04]  /*0550*/  USEL UR37, URZ, 0x1, UP0 ;  /* 0x00000001ff257887 */ /* 0x000fc80008000000 */
[----:B------:R-:W-:Y:S02]  /*0560*/  PLOP3.LUT P3, PT, P1, PT, UP1, 0x80, 0x8 ;  /* 0x000000000008781c */ /* 0x000fe40000f6f018 */
[----:B---3--:R-:W-:-:S13]  /*0570*/  ISETP.NE.AND P0, PT, R0, RZ, PT ;  /* 0x000000ff0000720c */ /* 0x008fda0003f05270 */
[----:B------:R-:W-:Y:S05]  /*0580*/  @P0 BRA `(.L_x_9) ;  /* 0x0000000000540947 */ /* 0x000fea0003800000 */
[----:B------:R-:W-:Y:S01]  /*0590*/  UMOV UR4, 0x400 ;  /* 0x0000040000047882 */ /* 0x000fe20000000000 */
[----:B------:R-:W-:Y:S01]  /*05a0*/  UMOV UR8, 0x1 ;  /* 0x0000000100087882 */ /* 0x000fe20000000000 */
[----:B------:R-:W-:Y:S01]  /*05b0*/  UMOV UR6, 0x2 ;  /* 0x0000000200067882 */ /* 0x000fe20000000000 */
[----:B------:R-:W-:Y:S02]  /*05c0*/  ULEA UR4, UR46, UR4, 0x18 ;  /* 0x000000042e047291 */ /* 0x000fe4000f8ec0ff */
[----:B------:R-:W-:-:S04]  /*05d0*/  UIADD3 UR8, UPT, UPT, -UR8, 0x100000, URZ ;  /* 0x0010000008087890 */ /* 0x000fc8000fffe1ff */
[----:B------:R-:W-:Y:S02]  /*05e0*/  USHF.L.U32 UR9, UR8, 0xb, URZ ;  /* 0x0000000b08097899 */ /* 0x000fe400080006ff */
[----:B------:R-:W-:Y:S02]  /*05f0*/  USHF.L.U32 UR8, UR8, 0x1, URZ ;  /* 0x0000000108087899 */ /* 0x000fe400080006ff */
[----:B------:R-:W-:-:S04]  /*0600*/  UIADD3 UR6, UPT, UPT, -UR6, 0x100000, URZ ;  /* 0x0010000006067890 */ /* 0x000fc8000fffe1ff */
[----:B------:R-:W-:Y:S02]  /*0610*/  USHF.L.U32 UR7, UR6, 0xb, URZ ;  /* 0x0000000b06077899 */ /* 0x000fe400080006ff */
[----:B------:R-:W-:Y:S01]  /*0620*/  USHF.L.U32 UR6, UR6, 0x1, URZ ;  /* 0x0000000106067899 */ /* 0x000fe200080006ff */
[----:B------:R-:W-:Y:S01]  /*0630*/  ELECT P0, URZ, PT ;  /* 0x0000000000ff782f */ /* 0x000fe20003800000 */
[----:B------:R-:W3:Y:S02]  /*0640*/  FENCE.VIEW.ASYNC.S ;  /* 0x00000000000073c6 */ /* 0x000ee40000000000 */
[----:B---3--:R3:W4:Y:S08]  /*0650*/  SYNCS.EXCH.64 URZ, [UR4], UR8 ;  /* 0x0000000804ff75b2 */ /* 0x0087300008000100 */
[----:B------:R3:W1:Y:S01]  /*0660*/  SYNCS.EXCH.64 URZ, [UR4+0x20], UR6 ;  /* 0x0000200604ff75b2 */ /* 0x0006620008000100 */
[----:B------:R3:W1:Y:S01]  /*0670*/  SYNCS.EXCH.64 URZ, [UR4+0x8], UR8 ;  /* 0x0000080804ff75b2 */ /* 0x0006620008000100 */
[----:B------:R3:W1:Y:S01]  /*0680*/  SYNCS.EXCH.64 URZ, [UR4+0x28], UR6 ;  /* 0x0000280604ff75b2 */ /* 0x0006620008000100 */
[----:B------:R3:W1:Y:S01]  /*0690*/  SYNCS.EXCH.64 URZ, [UR4+0x10], UR8 ;  /* 0x0000100804ff75b2 */ /* 0x0006620008000100 */
[----:B------:R3:W1:Y:S01]  /*06a0*/  SYNCS.EXCH.64 URZ, [UR4+0x30], UR6 ;  /* 0x0000300604ff75b2 */ /* 0x0006620008000100 */
[----:B------:R3:W1:Y:S01]  /*06b0*/  SYNCS.EXCH.64 URZ, [UR4+0x18], UR8 ;  /* 0x0000180804ff75b2 */ /* 0x0006620008000100 */
[----:B------:R3:W1:Y:S01]  /*06c0*/  SYNCS.EXCH.64 URZ, [UR4+0x38], UR6 ;  /* 0x0000380604ff75b2 */ /* 0x0006620008000100 */
[----:B------:R-:W-:Y:S01]  /*06d0*/  NOP ;  /* 0x0000000000007918 */ /* 0x000fe20000000000 */
.L_x_9:
[----:B------:R-:W2:Y:S01]  /*06e0*/  SHFL.IDX PT, R0, R141, RZ, 0x1f ;  /* 0x00001fff8d007589 */ /* 0x000ea200000e0000 */
[----:B------:R-:W-:Y:S01]  /*06f0*/  NOP ;  /* 0x0000000000007918 */ /* 0x000fe20000000000 */
[----:B--2---:R-:W-:-:S13]  /*0700*/  ISETP.NE.AND P0, PT, R0, 0x1, PT ;  /* 0x000000010000780c */ /* 0x004fda0003f05270 */
[----:B------:R-:W-:Y:S05]  /*0710*/  @P0 BRA `(.L_x_10) ;  /* 0x0000000000440947 */ /* 0x000fea0003800000 */
[----:B---3--:R-:W-:Y:S01]  /*0720*/  UMOV UR4, 0x400 ;  /* 0x0000040000047882 */ /* 0x008fe20000000000 */
        /* <DEDUP_REMOVED lines=10> */
[----:B------:R-:W2:Y:S02]  /*07d0*/  FENCE.VIEW.ASYNC.S ;  /* 0x00000000000073c6 */ /* 0x000ea40000000000 */
[----:B--2---:R2:W3:Y:S08]  /*07e0*/  SYNCS.EXCH.64 URZ, [UR4+0x40], UR8 ;  /* 0x0000400804ff75b2 */ /* 0x0044f00008000100 */
[----:B------:R2:W1:Y:S01]  /*07f0*/  SYNCS.EXCH.64 URZ, [UR4+0x50], UR6 ;  /* 0x0000500604ff75b2 */ /* 0x0004620008000100 */
[----:B------:R2:W1:Y:S01]  /*0800*/  SYNCS.EXCH.64 URZ, [UR4+0x48], UR8 ;  /* 0x0000480804ff75b2 */ /* 0x0004620008000100 */
[----:B------:R2:W1:Y:S01]  /*0810*/  SYNCS.EXCH.64 URZ, [UR4+0x58], UR6 ;  /* 0x0000580604ff75b2 */ /* 0x0004620008000100 */
[----:B------:R-:W-:Y:S01]  /*0820*/  NOP ;  /* 0x0000000000007918 */ /* 0x000fe20000000000 */
.L_x_10:
[----:B------:R-:W4:Y:S01]  /*0830*/  SHFL.IDX PT, R0, R141, RZ, 0x1f ;  /* 0x00001fff8d007589 */ /* 0x000f2200000e0000 */
[----:B------:R-:W-:Y:S01]  /*0840*/  NOP ;  /* 0x0000000000007918 */ /* 0x000fe20000000000 */
[----:B----4-:R-:W-:-:S13]  /*0850*/  ISETP.NE.AND P0, PT, R0, 0x3, PT ;  /* 0x000000030000780c */ /* 0x010fda0003f05270 */
[----:B------:R-:W-:Y:S05]  /*0860*/  @P0 BRA `(.L_x_11) ;  /* 0x00000000002c0947 */ /* 0x000fea0003800000 */
[----:B--23--:R-:W-:Y:S01]  /*0870*/  UMOV UR6, 0x400 ;  /* 0x0000040000067882 */ /* 0x00cfe20000000000 */
[----:B------:R-:W-:Y:S01]  /*0880*/  UMOV UR4, 0x20 ;  /* 0x0000002000047882 */ /* 0x000fe20000000000 */
[----:B------:R-:W-:Y:S02]  /*0890*/  ULEA UR6, UR46, UR6, 0x18 ;  /* 0x000000062e067291 */ /* 0x000fe4000f8ec0ff */
[----:B------:R-:W-:-:S04]  /*08a0*/  UIADD3 UR4, UPT, UPT, -UR4, 0x100000, URZ ;  /* 0x0010000004047890 */ /* 0x000fc8000fffe1ff */
[----:B------:R-:W-:Y:S02]  /*08b0*/  USHF.L.U32 UR5, UR4, 0xb, URZ ;  /* 0x0000000b04057899 */ /* 0x000fe400080006ff */
[----:B------:R-:W-:Y:S01]  /*08c0*/  USHF.L.U32 UR4, UR4, 0x1, URZ ;  /* 0x0000000104047899 */ /* 0x000fe200080006ff */
[----:B------:R-:W-:Y:S01]  /*08d0*/  ELECT P0, URZ, PT ;  /* 0x0000000000ff782f */ /* 0x000fe20003800000 */
[----:B------:R-:W2:Y:S10]  /*08e0*/  FENCE.VIEW.ASYNC.S ;  /* 0x00000000000073c6 */ /* 0x000eb40000000000 */
[----:B--2---:R4:W2:Y:S01]  /*08f0*/  SYNCS.EXCH.64 URZ, [UR6+0x60], UR4 ;  /* 0x0000600406ff75b2 */ /* 0x0048a20008000100 */
[----:B------:R4:W3:Y:S02]  /*0900*/  SYNCS.EXCH.64 URZ, [UR6+0x68], UR4 ;  /* 0x0000680406ff75b2 */ /* 0x0008e40008000100 */
[----:B----4-:R-:W-:Y:S01]  /*0910*/  NOP ;  /* 0x0000000000007918 */ /* 0x010fe20000000000 */
.L_x_11:
[----:B------:R-:W4:Y:S01]  /*0920*/  SHFL.IDX PT, R0, R141, RZ, 0x1f ;  /* 0x00001fff8d007589 */ /* 0x000f2200000e0000 */
[----:B------:R-:W-:Y:S01]  /*0930*/  NOP ;  /* 0x0000000000007918 */ /* 0x000fe20000000000 */
[----:B----4-:R-:W-:-:S13]  /*0940*/  ISETP.NE.AND P0, PT, R0, 0x4, PT ;  /* 0x000000040000780c */ /* 0x010fda0003f05270 */
[----:B------:R-:W-:Y:S05]  /*0950*/  @P0 BRA `(.L_x_12) ;  /* 0x0000000000480947 */ /* 0x000fea0003800000 */
[----:B--23--:R-:W-:Y:S01]  /*0960*/  UMOV UR4, 0x3a0 ;  /* 0x000003a000047882 */ /* 0x00cfe20000000000 */
[----:B------:R-:W-:Y:S01]  /*0970*/  UMOV UR6, 0x400 ;  /* 0x0000040000067882 */ /* 0x000fe20000000000 */
[----:B------:R-:W-:Y:S01]  /*0980*/  USEL UR4, UR4, 0x320, UP3 ;  /* 0x0000032004047887 */ /* 0x000fe20009800000 */
        /* <DEDUP_REMOVED lines=10> */
[----:B--2---:R4:W2:Y:S08]  /*0a30*/  SYNCS.EXCH.64 URZ, [UR6+0x70], UR8 ;  /* 0x0000700806ff75b2 */ /* 0x0048b00008000100 */
[----:B------:R4:W3:Y:S01]  /*0a40*/  SYNCS.EXCH.64 URZ, [UR6+0x80], UR4 ;  /* 0x0000800406ff75b2 */ /* 0x0008e20008000100 */
[----:B------:R4:W1:Y:S01]  /*0a50*/  SYNCS.EXCH.64 URZ, [UR6+0x78], UR8 ;  /* 0x0000780806ff75b2 */ /* 0x0008620008000100 */
[----:B------:R4:W1:Y:S02]  /*0a60*/  SYNCS.EXCH.64 URZ, [UR6+0x88], UR4 ;  /* 0x0000880406ff75b2 */ /* 0x0008640008000100 */
[----:B----4-:R-:W-:Y:S01]  /*0a70*/  NOP ;  /* 0x0000000000007918 */ /* 0x010fe20000000000 */
.L_x_12:
[----:B------:R-:W4:Y:S01]  /*0a80*/  SHFL.IDX PT, R0, R141, RZ, 0x1f ;  /* 0x00001fff8d007589 */ /* 0x000f2200000e0000 */
[----:B------:R-:W-:Y:S01]  /*0a90*/  NOP ;  /* 0x0000000000007918 */ /* 0x000fe20000000000 */
[----:B----4-:R-:W-:-:S13]  /*0aa0*/  ISETP.NE.AND P0, PT, R0, 0x5, PT ;  /* 0x000000050000780c */ /* 0x010fda0003f05270 */
[----:B------:R-:W-:Y:S05]  /*0ab0*/  @P0 BRA `(.L_x_13) ;  /* 0x0000000000540947 */ /* 0x000fea0003800000 */
[----:B--23--:R-:W-:Y:S01]  /*0ac0*/  UMOV UR4, 0x400 ;  /* 0x0000040000047882 */ /* 0x00cfe20000000000 */
        /* <DEDUP_REMOVED lines=14> */
[----:B------:R4:W1:Y:S01]  /*0bb0*/  SYNCS.EXCH.64 URZ, [UR4+0xb8], UR8 ;  /* 0x0000b80804ff75b2 */ /* 0x0008620008000100 */
[----:B------:R4:W1:Y:S01]  /*0bc0*/  SYNCS.EXCH.64 URZ, [UR4+0xa0], UR6 ;  /* 0x0000a00604ff75b2 */ /* 0x0008620008000100 */
[----:B------:R4:W1:Y:S01]  /*0bd0*/  SYNCS.EXCH.64 URZ, [UR4+0xc0], UR8 ;  /* 0x0000c00804ff75b2 */ /* 0x0008620008000100 */
[----:B------:R4:W1:Y:S01]  /*0be0*/  SYNCS.EXCH.64 URZ, [UR4+0xa8], UR6 ;  /* 0x0000a80604ff75b2 */ /* 0x0008620008000100 */
[----:B------:R4:W1:Y:S02]  /*0bf0*/  SYNCS.EXCH.64 URZ, [UR4+0xc8], UR8 ;  /* 0x0000c80804ff75b2 */ /* 0x0008640008000100 */
[----:B----4-:R-:W-:Y:S01]  /*0c00*/  NOP ;  /* 0x0000000000007918 */ /* 0x010fe20000000000 */
.L_x_13:
[----:B------:R-:W4:Y:S01]  /*0c10*/  SHFL.IDX PT, R0, R141, RZ, 0x1f ;  /* 0x00001fff8d007589 */ /* 0x000f2200000e0000 */
[----:B------:R-:W-:Y:S01]  /*0c20*/  ISETP.NE.OR P1, PT, RZ, UR18, !P1 ;  /* 0x00000012ff007c0c */ /* 0x000fe2000cf25670 */
        /* <DEDUP_REMOVED lines=12> */
[----:B------:R4:W3:Y:S01]  /*0cf0*/  SYNCS.EXCH.64 URZ, [UR4+0xe0], UR6 ;  /* 0x0000e00604ff75b2 */ /* 0x0008e20008000100 */
[----:B------:R4:W1:Y:S01]  /*0d00*/  SYNCS.EXCH.64 URZ, [UR4+0xd8], UR6 ;  /* 0x0000d80604ff75b2 */ /* 0x0008620008000100 */
[----:B------:R4:W1:Y:S02]  /*0d10*/  SYNCS.EXCH.64 URZ, [UR4+0xe8], UR6 ;  /* 0x0000e80604ff75b2 */ /* 0x0008640008000100 */
[----:B----4-:R-:W-:Y:S01]  /*0d20*/  NOP ;  /* 0x0000000000007918 */ /* 0x010fe20000000000 */
.L_x_14:
[----:B------:R-:W-:Y:S01]  /*0d30*/  VOTEU.ALL UP0, P1 ;  /* 0x0000000000ff7886 */ /* 0x000fe20000800000 */
[----:B--23--:R-:W-:Y:S01]  /*0d40*/  UMOV UR4, 0x20 ;  /* 0x0000002000047882 */ /* 0x00cfe20000000000 */
[----:B------:R-:W2:Y:S01]  /*0d50*/  LDCU UR7, c[0x0][0x36c] ;  /* 0x00006d80ff0777ac */ /* 0x000ea20008000800 */
[----:B------:R-:W-:Y:S01]  /*0d60*/  NOP ;  /* 0x0000000000007918 */ /* 0x000fe20000000000 */
[----:B------:R-:W-:Y:S01]  /*0d70*/  LOP3.LUT R0, R154, 0x1f, RZ, 0xc0, !PT ;  /* 0x0000001f9a007812 */ /* 0x000fe200078ec0ff */
[----:B------:R-:W-:Y:S01]  /*0d80*/  @!UP0 UMOV UR6, 0x400 ;  /* 0x0000040000068882 */ /* 0x000fe20000000000 */
[----:B------:R-:W-:-:S04]  /*0d90*/  @!UP0 UIADD3 UR4, UPT, UPT, -UR4, 0x100000, URZ ;  /* 0x0010000004048890 */ /* 0x000fc8000fffe1ff */
[----:B------:R-:W-:Y:S02]  /*0da0*/  @!UP0 USHF.L.U32 UR5, UR4, 0xb, URZ ;  /* 0x0000000b04058899 */ /* 0x000fe400080006ff */
[----:B------:R-:W-:Y:S02]  /*0db0*/  @!UP0 USHF.L.U32 UR4, UR4, 0x1, URZ ;  /* 0x0000000104048899 */ /* 0x000fe400080006ff */
[----:B------:R-:W-:Y:S01]  /*0dc0*/  @!UP0 ULEA UR6, UR46, UR6, 0x18 ;  /* 0x000000062e068291 */ /* 0x000fe2000f8ec0ff */
[----:B------:R-:W-:Y:S01]  /*0dd0*/  VOTEU.ALL UP0, P1 ;  /* 0x0000000000ff7886 */ /* 0x000fe20000800000 */
[----:B------:R-:W-:Y:S02]  /*0de0*/  UISETP.NE.AND UP4, UPT, UR18, URZ, UPT ;  /* 0x000000ff1200728c */ /* 0x000fe4000bf85270 */
[----:B--2---:R-:W-:Y:S01]  /*0df0*/  UISETP.EQ.U32.AND UP5, UPT, UR7, 0x1, UPT ;  /* 0x000000010700788c */ /* 0x004fe2000bfa2070 */
[----:B------:R-:W2:Y:S07]  /*0e00*/  FENCE.VIEW.ASYNC.S ;  /* 0x00000000000073c6 */ /* 0x000eae0000000000 */
[----:B--2---:R2:W3:Y:S01]  /*0e10*/  @!UP0 SYNCS.EXCH.64 URZ, [UR6+0xf0], UR4 ;  /* 0x0000f00406ff85b2 */ /* 0x0044e20008000100 */
[----:B------:R-:W-:Y:S05]  /*0e20*/  BRA.U !UP5, `(.L_x_15) ;  /* 0x000000010d087547 */ /* 0x000fea000b800000 */
[----:B-1-3--:R-:W-:Y:S01]  /*0e30*/  UCGABAR_ARV ;  /* 0x00000000000079c7 */ /* 0x00afe20008000000 */
[----:B------:R-:W-:Y:S05]  /*0e40*/  BRA `(.L_x_16) ;  /* 0x0000000000047947 */ /* 0x000fea0003800000 */
.L_x_15:
[----:B-1-3--:R-:W-:Y:S01]  /*0e50*/  NOP ;  /* 0x0000000000007918 */ /* 0x00afe20000000000 */
.L_x_16:
[----:B------:R-:W1:Y:S01]  /*0e60*/  S2UR UR23, SR_CTAID.X ;  /* 0x00000000001779c3 */ /* 0x000e620000002500 */
[----:B------:R-:W-:-:S05]  /*0e70*/  CS2R.32 R142, SR_CgaSize ;  /* 0x00000000008e7805 */ /* 0x000fca0000008a00 */
[----:B------:R-:W-:-:S05]  /*0e80*/  IMAD R142, R142, -0xa0, RZ ;  /* 0xffffff608e8e7824 */ /* 0x000fca00078e02ff */
[----:B--2---:R-:W-:-:S14]  /*0e90*/  R2UR UR5, R142 ;  /* 0x000000008e0572ca */ /* 0x004fdc00000e0000 */
[----:B------:R-:W2:Y:S01]  /*0ea0*/  LDCU UR5, c[0x0][UR5+0x2b0] ;  /* 0x00005600050577ac */ /* 0x000ea20008000800 */
[----:B------:R-:W-:-:S05]  /*0eb0*/  CS2R.32 R142, SR_CgaSize ;  /* 0x00000000008e7805 */ /* 0x000fca0000008a00 */
[----:B------:R-:W-:-:S05]  /*0ec0*/  IMAD R142, R142, -0xa0, RZ ;  /* 0xffffff608e8e7824 */ /* 0x000fca00078e02ff */
[----:B------:R-:W-:-:S14]  /*0ed0*/  R2UR UR4, R142 ;  /* 0x000000008e0472ca */ /* 0x000fdc00000e0000 */
[----:B------:R-:W3:Y:S01]  /*0ee0*/  LDCU UR4, c[0x0][UR4+0x2b4] ;  /* 0x00005680040477ac */ /* 0x000ee20008000800 */
[----:B------:R-:W4:Y:S01]  /*0ef0*/  S2UR UR7, SR_CTAID.Y ;  /* 0x00000000000779c3 */ /* 0x000f220000002600 */
[----:B------:R-:W-:-:S05]  /*0f00*/  CS2R.32 R142, SR_CgaSize ;  /* 0x00000000008e7805 */ /* 0x000fca0000008a00 */
[----:B------:R-:W-:-:S05]  /*0f10*/  IMAD R142, R142, -0xa0, RZ ;  /* 0xffffff608e8e7824 */ /* 0x000fca00078e02ff */
[----:B------:R-:W-:-:S14]  /*0f20*/  R2UR UR8, R142 ;  /* 0x000000008e0872ca */ /* 0x000fdc00000e0000 */
[----:B------:R-:W3:Y:S01]  /*0f30*/  LDCU UR8, c[0x0][UR8+0x2a0] ;  /* 0x00005400080877ac */ /* 0x000ee20008000800 */
[----:B------:R-:W-:Y:S01]  /*0f40*/  UISETP.GT.U32.AND UP0, UPT, UR45, 0xffff, UPT ;  /* 0x0000ffff2d00788c */ /* 0x000fe2000bf04070 */
[----:B------:R-:W3:Y:S01]  /*0f50*/  LDCU UR19, c[0x0][0xb24] ;  /* 0x00016480ff1377ac */ /* 0x000ee20008000800 */
[----:B------:R-:W1:Y:S01]  /*0f60*/  S2UR UR36, SR_CTAID.Z ;  /* 0x00000000002479c3 */ /* 0x000e620000002700 */
[----:B------:R-:W-:-:S05]  /*0f70*/  CS2R.32 R142, SR_CgaSize ;  /* 0x00000000008e7805 */ /* 0x000fca0000008a00 */
[----:B------:R-:W-:-:S05]  /*0f80*/  IMAD R142, R142, -0xa0, RZ ;  /* 0xffffff608e8e7824 */ /* 0x000fca00078e02ff */
[----:B------:R-:W-:-:S14]  /*0f90*/  R2UR UR63, R142 ;  /* 0x000000008e3f72ca */ /* 0x000fdc00000e0000 */
[----:B------:R-:W3:Y:S01]  /*0fa0*/  LDCU UR63, c[0x0][UR63+0x2a4] ;  /* 0x000054803f3f77ac */ /* 0x000ee20008000800 */
[----:B------:R-:W-:Y:S01]  /*0fb0*/  USHF.L.U32 UR22, UR46, 0xc, URZ ;  /* 0x0000000c2e167899 */ /* 0x000fe200080006ff */
[----:B-1----:R-:W-:Y:S01]  /*0fc0*/  I2FP.F32.U32 R3, UR23 ;  /* 0x0000001700037c45 */ /* 0x002fe20008201000 */
[----:B------:R-:W-:Y:S01]  /*0fd0*/  UMOV UR30, 0x5 ;  /* 0x00000005001e7882 */ /* 0x000fe20000000000 */
[----:B------:R-:W1:Y:S03]  /*0fe0*/  LDCU UR42, c[0x0][0xb24] ;  /* 0x00016480ff2a77ac */ /* 0x000e660008000800 */
[----:B--2---:R-:W-:Y:S01]  /*0ff0*/  FMUL R3, R3, UR5 ;  /* 0x0000000503037c20 */ /* 0x004fe20008400000 */
[----:B------:R-:W-:Y:S01]  /*1000*/  USEL UR5, UR45, 0xffff, !UP0 ;  /* 0x0000ffff2d057887 */ /* 0x000fe2000c000000 */
[----:B----4-:R-:W-:Y:S01]  /*1010*/  I2FP.F32.U32 R2, UR7 ;  /* 0x0000000700027c45 */ /* 0x010fe20008201000 */
[----:B------:R-:W2:Y:S03]  /*1020*/  LDCU UR29, c[0x0][0xb30] ;  /* 0x00016600ff1d77ac */ /* 0x000ea60008000800 */
[----:B------:R-:W4:Y:S01]  /*1030*/  F2I.U32.TRUNC.NTZ R3, R3 ;  /* 0x0000000300037305 */ /* 0x000f22000020f000 */
[----:B---3--:R-:W-:Y:S01]  /*1040*/  FMUL R2, R2, UR4 ;  /* 0x0000000402027c20 */ /* 0x008fe20008400000 */
[----:B------:R-:W-:-:S02]  /*1050*/  ULOP3.LUT UR21, UR5, 0xffff, URZ, 0xc0, !UPT ;  /* 0x0000ffff05157892 */ /* 0x000fc4000f8ec0ff */
[----:B------:R-:W-:Y:S01]  /*1060*/  UISETP.GE.AND UP2, UPT, UR19, 0x1, UPT ;  /* 0x000000011300788c */ /* 0x000fe2000bf46270 */
[----:B------:R-:W-:-:S03]  /*1070*/  UMOV UR20, UR7 ;  /* 0x0000000700147c82 */ /* 0x000fc60008000000 */
[----:B------:R-:W3:Y:S01]  /*1080*/  F2I.U32.TRUNC.NTZ R2, R2 ;  /* 0x0000000200027305 */ /* 0x000ee2000020f000 */
[----:B------:R-:W-:Y:S01]  /*1090*/  UMOV UR16, UR23 ;  /* 0x0000001700107c82 */ /* 0x000fe20008000000 */
[----:B----4-:R-:W-:Y:S02]  /*10a0*/  R2UR UR4, R3 ;  /* 0x00000000030472ca */ /* 0x010fe400000e0000 */
[----:B------:R-:W-:Y:S02]  /*10b0*/  PRMT R3, RZ, 0x7610, R3 ;  /* 0x00007610ff037816 */ /* 0x000fe40000000003 */
[----:B---3--:R-:W-:Y:S02]  /*10c0*/  R2UR UR6, R2 ;  /* 0x00000000020672ca */ /* 0x008fe400000e0000 */
[----:B------:R-:W-:-:S07]  /*10d0*/  PRMT R2, RZ, 0x7610, R2 ;  /* 0x00007610ff027816 */ /* 0x000fce0000000002 */
[----:B------:R-:W-:-:S04]  /*10e0*/  UIADD3 UR5, UPT, UPT, -UR4, URZ, URZ ;  /* 0x000000ff04057290 */ /* 0x000fc8000fffe1ff */
[----:B------:R-:W-:Y:S02]  /*10f0*/  UIMAD UR5, UR8, UR5, UR23 ;  /* 0x00000005080572a4 */ /* 0x000fe4000f8e0217 */
[----:B------:R-:W-:-:S04]  /*1100*/  UIADD3 UR4, UPT, UPT, -UR6, URZ, URZ ;  /* 0x000000ff06047290 */ /* 0x000fc8000fffe1ff */
[----:B------:R-:W-:Y:S01]  /*1110*/  IMAD.U32 R142, RZ, RZ, UR5 ;  /* 0x00000005ff8e7e24 */ /* 0x000fe2000f8e00ff */
[----:B------:R-:W-:Y:S01]  /*1120*/  UIMAD UR63, UR63, UR4, UR7 ;  /* 0x000000043f3f72a4 */ /* 0x000fe2000f8e0207 */
[----:B-12---:R-:W-:Y:S11]  /*1130*/  BRA.U UP4, `(.L_x_17) ;  /* 0x0000000104407547 */ /* 0x006ff6000b800000 */
[----:B------:R-:W-:-:S13]  /*1140*/  R2UR UR4, R142 ;  /* 0x000000008e0472ca */ /* 0x000fda00000e0000 */
[----:B------:R-:W-:Y:S02]  /*1150*/  UISETP.GT.U32.AND UP0, UPT, UR4, 0x1, UPT ;  /* 0x000000010400788c */ /* 0x000fe4000bf04070 */
[----:B------:R-:W-:Y:S02]  /*1160*/  ULOP3.LUT UR4, UR4, 0xfffffffe, URZ, 0xc0, !UPT ;  /* 0xfffffffe04047892 */ /* 0x000fe4000f8ec0ff */
[----:B------:R-:W-:Y:S02]  /*1170*/  UISETP.NE.AND UP1, UPT, UR63, URZ, UP0 ;  /* 0x000000ff3f00728c */ /* 0x000fe40008725270 */
[----:B------:R-:W-:Y:S02]  /*1180*/  UISETP.NE.AND UP0, UPT, UR63, 0x1, UP0 ;  /* 0x000000013f00788c */ /* 0x000fe40008705270 */
[----:B------:R-:W-:Y:S02]  /*1190*/  USEL UR7, URZ, 0x1, UP1 ;  /* 0x00000001ff077887 */ /* 0x000fe40008800000 */
[----:B------:R-:W-:-:S02]  /*11a0*/  USEL UR6, URZ, 0x4, UP0 ;  /* 0x00000004ff067887 */ /* 0x000fc40008000000 */
[----:B------:R-:W-:Y:S02]  /*11b0*/  USEL UR5, URZ, 0x2, UP1 ;  /* 0x00000002ff057887 */ /* 0x000fe40008800000 */
[----:B------:R-:W-:Y:S02]  /*11c0*/  ULEA UR4, UR63, UR4, 0x1 ;  /* 0x000000043f047291 */ /* 0x000fe4000f8e08ff */
[----:B------:R-:W-:Y:S02]  /*11d0*/  USEL UR8, URZ, 0x8, UP0 ;  /* 0x00000008ff087887 */ /* 0x000fe40008000000 */
[----:B------:R-:W-:-:S03]  /*11e0*/  UIADD3 UR5, UPT, UPT, UR5, UR6, UR7 ;  /* 0x0000000605057290 */ /* 0x000fc6000fffe007 */
[----:B------:R-:W-:Y:S01]  /*11f0*/  UMOV UR6, 0x3 ;  /* 0x0000000300067882 */ /* 0x000fe20000000000 */
[----:B------:R-:W-:Y:S02]  /*1200*/  UIADD3 UR5, UPT, UPT, UR5, UR8, URZ ;  /* 0x0000000805057290 */ /* 0x000fe4000fffe0ff */
[----:B------:R-:W-:-:S04]  /*1210*/  USHF.L.U32 UR4, UR6, UR4, URZ ;  /* 0x0000000406047299 */ /* 0x000fc800080006ff */
[----:B------:R-:W-:Y:S02]  /*1220*/  MOV R3, UR5 ;  /* 0x0000000500037c02 */ /* 0x000fe40008000f00 */
[----:B------:R-:W-:Y:S02]  /*1230*/  IMAD.U32 R2, RZ, RZ, UR4 ;  /* 0x00000004ff027e24 */ /* 0x000fe4000f8e00ff */
.L_x_17:
[----:B------:R-:W-:Y:S05]  /*1240*/  BRA.U !UP2, `(.L_x_18) ;  /* 0x000000010ad47547 */ /* 0x000fea000b800000 */
[----:B------:R-:W1:Y:S01]  /*1250*/  LDCU.128 UR24, c[0x0][0xb10] ;  /* 0x00016200ff1877ac */ /* 0x000e620008000c00 */
[----:B------:R-:W2:Y:S01]  /*1260*/  LDCU UR6, c[0x0][0x370] ;  /* 0x00006e00ff0677ac */ /* 0x000ea20008000800 */
[----:B------:R-:W3:Y:S01]  /*1270*/  LDCU UR5, c[0x0][0x374] ;  /* 0x00006e80ff0577ac */ /* 0x000ee20008000800 */
[----:B------:R-:W4:Y:S01]  /*1280*/  LDCU UR28, c[0x0][0xb0c] ;  /* 0x00016180ff1c77ac */ /* 0x000f220008000800 */
[----:B------:R-:W4:Y:S01]  /*1290*/  LDCU UR4, c[0x0][0xb20] ;  /* 0x00016400ff0477ac */ /* 0x000f220008000800 */
[----:B------:R-:W4:Y:S01]  /*12a0*/  LDCU.64 UR8, c[0x0][0xb28] ;  /* 0x00016500ff0877ac */ /* 0x000f220008000a00 */
[----:B-1----:R-:W-:Y:S02]  /*12b0*/  UISETP.NE.AND UP0, UPT, UR26, 0x1, UPT ;  /* 0x000000011a00788c */ /* 0x002fe4000bf05270 */
[----:B---3--:R-:W-:Y:S02]  /*12c0*/  UIMAD.WIDE.U32 UR10, UR5, UR27, URZ ;  /* 0x0000001b050a72a5 */ /* 0x008fe4000f8e00ff */
[----:B--2---:R-:W-:-:S02]  /*12d0*/  UIMAD.WIDE.U32 UR12, UR6, UR24, URZ ;  /* 0x00000018060c72a5 */ /* 0x004fc4000f8e00ff */
[----:B----4-:R-:W-:Y:S02]  /*12e0*/  UISETP.NE.AND UP1, UPT, UR28, 0x1, UPT ;  /* 0x000000011c00788c */ /* 0x010fe4000bf25270 */
[----:B------:R-:W-:Y:S01]  /*12f0*/  UISETP.NE.AND UP2, UPT, UR19, 0x1, UPT ;  /* 0x000000011300788c */ /* 0x000fe2000bf45270 */
[----:B------:R-:W-:Y:S02]  /*1300*/  UMOV UR10, UR11 ;  /* 0x0000000b000a7c82 */ /* 0x000fe40008000000 */
[----:B------:R-:W-:Y:S01]  /*1310*/  UMOV UR12, UR13 ;  /* 0x0000000d000c7c82 */ /* 0x000fe20008000000 */
[----:B------:R-:W-:Y:S02]  /*1320*/  @UP0 USHF.R.U32.HI UR5, URZ, UR4, UR10 ;  /* 0x00000004ff050299 */ /* 0x000fe4000801160a */
[----:B------:R-:W-:Y:S02]  /*1330*/  UIMAD.WIDE.U32 UR16, UR20, UR27, URZ ;  /* 0x0000001b141072a5 */ /* 0x000fe4000f8e00ff */
[----:B------:R-:W-:-:S02]  /*1340*/  UIMAD.WIDE.U32 UR10, UR5, UR8, URZ ;  /* 0x00000008050a72a5 */ /* 0x000fc4000f8e00ff */
[----:B------:R-:W-:Y:S02]  /*1350*/  @UP1 USHF.R.U32.HI UR6, URZ, UR25, UR12 ;  /* 0x00000019ff061299 */ /* 0x000fe4000801160c */
[----:B------:R-:W-:Y:S02]  /*1360*/  UIMAD.WIDE.U32 UR14, UR23, UR24, URZ ;  /* 0x00000018170e72a5 */ /* 0x000fe4000f8e00ff */
[----:B------:R-:W-:Y:S01]  /*1370*/  UIMAD.WIDE.U32 UR12, UR6, UR8, URZ ;  /* 0x00000008060c72a5 */ /* 0x000fe2000f8e00ff */
[----:B------:R-:W-:Y:S01]  /*1380*/  UMOV UR16, UR17 ;  /* 0x0000001100107c82 */ /* 0x000fe20008000000 */
[----:B------:R-:W-:Y:S01]  /*1390*/  UMOV UR10, UR11 ;  /* 0x0000000b000a7c82 */ /* 0x000fe20008000000 */
[----:B------:R-:W-:Y:S02]  /*13a0*/  USHF.R.U32.HI UR16, URZ, UR4, UR16 ;  /* 0x00000004ff107299 */ /* 0x000fe40008011610 */
[----:B------:R-:W-:Y:S02]  /*13b0*/  @UP2 USHF.R.U32.HI UR5, URZ, UR9, UR10 ;  /* 0x00000009ff052299 */ /* 0x000fe4000801160a */
[----:B------:R-:W-:Y:S01]  /*13c0*/  UMOV UR7, UR13 ;  /* 0x0000000d00077c82 */ /* 0x000fe20008000000 */
[----:B------:R-:W-:Y:S01]  /*13d0*/  UMOV UR14, UR15 ;  /* 0x0000000f000e7c82 */ /* 0x000fe20008000000 */
[----:B------:R-:W-:-:S02]  /*13e0*/  @UP2 USHF.R.U32.HI UR6, URZ, UR9, UR7 ;  /* 0x00000009ff062299 */ /* 0x000fc40008011607 */
[----:B------:R-:W-:Y:S02]  /*13f0*/  USHF.R.U32.HI UR14, URZ, UR25, UR14 ;  /* 0x00000019ff0e7299 */ /* 0x000fe4000801160e */
[----:B------:R-:W-:Y:S02]  /*1400*/  USEL UR4, UR20, UR16, !UP0 ;  /* 0x0000001014047287 */ /* 0x000fe4000c000000 */
[----:B------:R-:W-:Y:S02]  /*1410*/  UIMAD UR7, UR5, UR19, URZ ;  /* 0x00000013050772a4 */ /* 0x000fe4000f8e02ff */
[----:B------:R-:W-:Y:S02]  /*1420*/  USEL UR5, UR23, UR14, !UP1 ;  /* 0x0000000e17057287 */ /* 0x000fe4000c800000 */
[----:B------:R-:W-:Y:S02]  /*1430*/  UIMAD UR12, UR6, UR19, URZ ;  /* 0x00000013060c72a4 */ /* 0x000fe4000f8e02ff */
[----:B------:R-:W-:-:S02]  /*1440*/  UISETP.GE.AND UP0, UPT, UR4, UR7, UPT ;  /* 0x000000070400728c */ /* 0x000fc4000bf06270 */
[----:B------:R-:W-:Y:S02]  /*1450*/  UIMAD.WIDE.U32 UR10, UR4, UR8, URZ ;  /* 0x00000008040a72a5 */ /* 0x000fe4000f8e00ff */
[----:B------:R-:W-:Y:S02]  /*1460*/  UISETP.GE.OR UP0, UPT, UR5, UR12, UP0 ;  /* 0x0000000c0500728c */ /* 0x000fe40008706670 */
[----:B------:R-:W-:Y:S02]  /*1470*/  UIMAD.WIDE.U32 UR12, UR5, UR8, URZ ;  /* 0x00000008050c72a5 */ /* 0x000fe4000f8e00ff */
[----:B------:R-:W-:Y:S01]  /*1480*/  UIADD3 UR10, UPT, UPT, -UR4, URZ, URZ ;  /* 0x000000ff040a7290 */ /* 0x000fe2000fffe1ff */
[----:B------:R-:W-:Y:S01]  /*1490*/  UMOV UR8, UR11 ;  /* 0x0000000b00087c82 */ /* 0x000fe20008000000 */
[----:B------:R-:W-:Y:S02]  /*14a0*/  UIADD3 UR16, UPT, UPT, -UR5, URZ, URZ ;  /* 0x000000ff05107290 */ /* 0x000fe4000fffe1ff */
[----:B------:R-:W-:-:S03]  /*14b0*/  USHF.R.U32.HI UR8, URZ, UR9, UR8 ;  /* 0x00000009ff087299 */ /* 0x000fc60008011608 */
[----:B------:R-:W-:Y:S01]  /*14c0*/  @!UP0 UMOV UR7, UR13 ;  /* 0x0000000d00078c82 */ /* 0x000fe20008000000 */
[----:B------:R-:W-:Y:S02]  /*14d0*/  UIMAD UR20, UR26, UR10, UR20 ;  /* 0x0000000a1a1472a4 */ /* 0x000fe4000f8e0214 */
[----:B------:R-:W-:Y:S02]  /*14e0*/  USEL UR8, UR4, UR8, !UP2 ;  /* 0x0000000804087287 */ /* 0x000fe4000d000000 */
[----:B------:R-:W-:Y:S02]  /*14f0*/  @!UP0 USHF.R.U32.HI UR7, URZ, UR9, UR7 ;  /* 0x00000009ff078299 */ /* 0x000fe40008011607 */
[----:B------:R-:W-:Y:S02]  /*1500*/  UIADD3 UR9, UPT, UPT, -UR8, URZ, URZ ;  /* 0x000000ff08097290 */ /* 0x000fe4000fffe1ff */
[----:B------:R-:W-:Y:S02]  /*1510*/  @!UP0 USEL UR7, UR5, UR7, !UP2 ;  /* 0x0000000705078287 */ /* 0x000fe4000d000000 */
[----:B------:R-:W-:-:S02]  /*1520*/  UIMAD UR9, UR19, UR9, UR4 ;  /* 0x00000009130972a4 */ /* 0x000fc4000f8e0204 */
[----:B------:R-:W-:Y:S02]  /*1530*/  @!UP0 UIADD3 UR8, UPT, UPT, UR8, -UR7, URZ ;  /* 0x8000000708088290 */ /* 0x000fe4000fffe0ff */
[----:B------:R-:W-:Y:S02]  /*1540*/  @!UP0 UIMAD UR6, UR9, UR6, UR7 ;  /* 0x00000006090682a4 */ /* 0x000fe4000f8e0207 */
[----:B------:R-:W-:Y:S02]  /*1550*/  @!UP0 UIMAD UR4, UR8, UR19, UR5 ;  /* 0x00000013080482a4 */ /* 0x000fe4000f8e0205 */
[----:B------:R-:W-:Y:S02]  /*1560*/  UIMAD UR16, UR28, UR16, UR23 ;  /* 0x000000101c1072a4 */ /* 0x000fe4000f8e0217 */
[----:B------:R-:W-:Y:S01]  /*1570*/  UIMAD UR20, UR4, UR26, UR20 ;  /* 0x0000001a041472a4 */ /* 0x000fe2000f8e0214 */
[----:B------:R-:W-:Y:S02]  /*1580*/  @!UP0 UMOV UR5, UR6 ;  /* 0x0000000600058c82 */ /* 0x000fe40008000000 */
[----:B------:R-:W-:-:S12]  /*1590*/  UIMAD UR16, UR5, UR28, UR16 ;  /* 0x0000001c051072a4 */ /* 0x000fd8000f8e0210 */
.L_x_18:
[----:B------:R-:W-:Y:S02]  /*15a0*/  UISETP.NE.AND UP1, UPT, UR29, 0x1, UPT ;  /* 0x000000011d00788c */ /* 0x000fe4000bf25270 */
[----:B------:R-:W-:Y:S02]  /*15b0*/  UISETP.NE.AND UP0, UPT, UR18, 0x2, UPT ;  /* 0x000000021200788c */ /* 0x000fe4000bf05270 */
[----:B------:R-:W-:Y:S02]  /*15c0*/  ULOP3.LUT UR24, UR22, 0x2000, URZ, 0xc0, !UPT ;  /* 0x0000200016187892 */ /* 0x000fe4000f8ec0ff */
[----:B------:R-:W-:-:S03]  /*15d0*/  USHF.L.U32 UR21, UR30, UR21, URZ ;  /* 0x000000151e157299 */ /* 0x000fc600080006ff */
[----:B------:R-:W-:Y:S09]  /*15e0*/  BRA.U UP1, `(.L_x_19) ;  /* 0x0000000101447547 */ /* 0x000ff2000b800000 */
[----:B------:R-:W1:Y:S01]  /*15f0*/  LDCU.128 UR8, c[0x0][0xb10] ;  /* 0x00016200ff0877ac */ /* 0x000e620008000c00 */
[----:B------:R-:W2:Y:S01]  /*1600*/  LDCU UR12, c[0x0][0xb0c] ;  /* 0x00016180ff0c77ac */ /* 0x000ea20008000800 */
[----:B------:R-:W3:Y:S01]  /*1610*/  LDCU UR13, c[0x0][0xb20] ;  /* 0x00016400ff0d77ac */ /* 0x000ee20008000800 */
[----:B-1----:R-:W-:Y:S02]  /*1620*/  UIMAD.WIDE.U32 UR6, UR16, UR8, URZ ;  /* 0x00000008100672a5 */ /* 0x002fe4000f8e00ff */
[----:B------:R-:W-:Y:S02]  /*1630*/  UIMAD.WIDE.U32 UR4, UR20, UR11, URZ ;  /* 0x0000000b140472a5 */ /* 0x000fe4000f8e00ff */
[----:B--2---:R-:W-:Y:S02]  /*1640*/  UISETP.NE.AND UP2, UPT, UR12, 0x1, UPT ;  /* 0x000000010c00788c */ /* 0x004fe4000bf45270 */
[----:B------:R-:W-:Y:S01]  /*1650*/  UISETP.NE.AND UP1, UPT, UR10, 0x1, UPT ;  /* 0x000000010a00788c */ /* 0x000fe2000bf25270 */
[----:B------:R-:W-:-:S02]  /*1660*/  UMOV UR6, UR7 ;  /* 0x0000000700067c82 */ /* 0x000fc40008000000 */
[----:B------:R-:W-:Y:S01]  /*1670*/  UMOV UR4, UR5 ;  /* 0x0000000500047c82 */ /* 0x000fe20008000000 */
[----:B------:R-:W-:Y:S02]  /*1680*/  USHF.R.U32.HI UR6, URZ, UR9, UR6 ;  /* 0x00000009ff067299 */ /* 0x000fe40008011606 */
[----:B---3--:R-:W-:Y:S02]  /*1690*/  USHF.R.U32.HI UR4, URZ, UR13, UR4 ;  /* 0x0000000dff047299 */ /* 0x008fe40008011604 */
[----:B------:R-:W-:Y:S02]  /*16a0*/  USEL UR5, UR16, UR6, !UP2 ;  /* 0x0000000610057287 */ /* 0x000fe4000d000000 */
[----:B------:R-:W-:-:S04]  /*16b0*/  USEL UR4, UR20, UR4, !UP1 ;  /* 0x0000000414047287 */ /* 0x000fc8000c800000 */
[----:B------:R-:W-:Y:S02]  /*16c0*/  UIADD3 UR6, UPT, UPT, -UR4, UR5, URZ ;  /* 0x0000000504067290 */ /* 0x000fe4000fffe1ff */
[----:B------:R-:W-:Y:S02]  /*16d0*/  UIADD3 UR4, UPT, UPT, UR4, -UR5, URZ ;  /* 0x8000000504047290 */ /* 0x000fe4000fffe0ff */
[----:B------:R-:W-:Y:S02]  /*16e0*/  UIMAD UR20, UR6, UR10, UR20 ;  /* 0x0000000a061472a4 */ /* 0x000fe4000f8e0214 */
[----:B------:R-:W-:-:S12]  /*16f0*/  UIMAD UR16, UR4, UR12, UR16 ;  /* 0x0000000c041072a4 */ /* 0x000fd8000f8e0210 */
.L_x_19:
[----:B------:R-:W-:Y:S05]  /*1700*/  BRA.U !UP5, `(.L_x_20) ;  /* 0x000000010d0c7547 */ /* 0x000fea000b800000 */
[----:B------:R-:W-:Y:S01]  /*1710*/  UCGABAR_WAIT ;  /* 0x0000000000007dc7 */ /* 0x000fe20008000000 */
[----:B------:R-:W-:Y:S01]  /*1720*/  CCTL.IVALL ;  /* 0x00000000ff00798f */ /* 0x000fe20002000000 */
[----:B------:R-:W-:Y:S05]  /*1730*/  BRA `(.L_x_21) ;  /* 0x0000000000047947 */ /* 0x000fea0003800000 */
.L_x_20:
[----:B------:R-:W-:Y:S06]  /*1740*/  BAR.SYNC.DEFER_BLOCKING 0x0 ;  /* 0x0000000000007b1d */ /* 0x000fec0000010000 */
.L_x_21:
[----:B------:R-:W-:Y:S05]  /*1750*/  BRA.U UP0, `(.L_x_22) ;  /* 0x0000001100ec7547 */ /* 0x000fea000b800000 */
[----:B------:R-:W1:Y:S01]  /*1760*/  LDCU UR6, c[0x0][0x38c] ;  /* 0x00007180ff0677ac */ /* 0x000e620008000800 */
[----:B------:R-:W-:Y:S01]  /*1770*/  PLOP3.LUT P1, PT, PT, PT, UP3, 0x80, 0x8 ;  /* 0x000000000008781c */ /* 0x000fe20003f2f038 */
[----:B------:R-:W-:Y:S01]  /*1780*/  IMAD.MOV.U32 R12, RZ, RZ, 0x1 ;  /* 0x00000001ff0c7424 */ /* 0x000fe200078e00ff */
[----:B------:R-:W-:Y:S01]  /*1790*/  ISETP.NE.AND P2, PT, R0, RZ, P3 ;  /* 0x000000ff0000720c */ /* 0x000fe20001f45270 */
[----:B------:R-:W-:Y:S01]  /*17a0*/  USHF.L.U32 UR7, UR23, 0x7, URZ ;  /* 0x0000000717077899 */ /* 0x000fe200080006ff */
[----:B------:R-:W-:Y:S01]  /*17b0*/  PLOP3.LUT P1, PT, P1, PT, PT, 0x8, 0x80 ;  /* 0x000000000080781c */ /* 0x000fe20000f2e170 */
[----:B------:R-:W-:Y:S01]  /*17c0*/  USHF.L.U32 UR47, UR23, 0x6, URZ ;  /* 0x00000006172f7899 */ /* 0x000fe200080006ff */
[----:B------:R-:W-:Y:S01]  /*17d0*/  CS2R R10, SRZ ;  /* 0x00000000000a7805 */ /* 0x000fe2000001ff00 */
[----:B------:R-:W-:Y:S01]  /*17e0*/  UISETP.NE.AND UP1, UPT, UR18, URZ, UPT ;  /* 0x000000ff1200728c */ /* 0x000fe2000bf25270 */
[----:B------:R-:W-:Y:S01]  /*17f0*/  IMAD.MOV.U32 R9, RZ, RZ, RZ ;  /* 0x000000ffff097224 */ /* 0x000fe200078e00ff */
[----:B------:R-:W2:Y:S01]  /*1800*/  LDCU UR39, c[0x0][0x370] ;  /* 0x00006e00ff2777ac */ /* 0x000ea20008000800 */
[----:B------:R-:W-:Y:S01]  /*1810*/  IMAD.MOV.U32 R8, RZ, RZ, 0x1 ;  /* 0x00000001ff087424 */ /* 0x000fe200078e00ff */
[----:B------:R-:W3:Y:S01]  /*1820*/  LDCU.64 UR26, c[0x0][0x348] ;  /* 0x00006900ff1a77ac */ /* 0x000ee20008000a00 */
[----:B-1----:R-:W-:-:S02]  /*1830*/  UIADD3 UR5, UPT, UPT, UR6, 0x7f, URZ ;  /* 0x0000007f06057890 */ /* 0x002fc4000fffe0ff */
[----:B------:R-:W-:Y:S02]  /*1840*/  UIADD3 UR48, UPT, UPT, UR6, 0xfe, URZ ;  /* 0x000000fe06307890 */ /* 0x000fe4000fffe0ff */
[----:B------:R-:W-:Y:S01]  /*1850*/  USHF.R.S32.HI UR4, URZ, 0x1f, UR5 ;  /* 0x0000001fff047899 */ /* 0x000fe20008011405 */
[----:B------:R-:W1:Y:S03]  /*1860*/  LDCU UR38, c[0x0][0x374] ;  /* 0x00006e80ff2677ac */ /* 0x000e660008000800 */
[----:B------:R-:W-:Y:S02]  /*1870*/  ULEA.HI UR4, UR4, UR5, URZ, 0x7 ;  /* 0x0000000504047291 */ /* 0x000fe4000f8f38ff */
[----:B------:R-:W-:Y:S02]  /*1880*/  UIADD3 UR5, UPT, UPT, UR6, -0x1, URZ ;  /* 0xffffffff06057890 */ /* 0x000fe4000fffe0ff */
[----:B------:R-:W-:-:S02]  /*1890*/  USHF.R.S32.HI UR41, URZ, 0x7, UR4 ;  /* 0x00000007ff297899 */ /* 0x000fc40008011404 */
[----:B------:R-:W-:Y:S02]  /*18a0*/  UISETP.GE.U32.AND UP2, UPT, UR5, -0xff, UPT ;  /* 0xffffff010500788c */ /* 0x000fe4000bf46070 */
[----:B------:R-:W-:Y:S02]  /*18b0*/  UISETP.LT.U32.AND UP0, UPT, UR41, 0x4, UPT ;  /* 0x000000042900788c */ /* 0x000fe4000bf01070 */
[----:B------:R-:W-:Y:S02]  /*18c0*/  ULOP3.LUT UR5, UR7, 0x80, URZ, 0xc0, !UPT ;  /* 0x0000008007057892 */ /* 0x000fe4000f8ec0ff */
[----:B------:R-:W-:Y:S02]  /*18d0*/  USEL UR40, UR41, 0x4, UP0 ;  /* 0x0000000429287887 */ /* 0x000fe40008000000 */
[----:B------:R-:W-:Y:S02]  /*18e0*/  ULEA.HI UR44, UR24, UR5, URZ, 0x19 ;  /* 0x00000005182c7291 */ /* 0x000fe4000f8fc8ff */
[----:B------:R-:W-:-:S02]  /*18f0*/  UIADD3 UR4, UPT, UPT, UR40, -0x1, URZ ;  /* 0xffffffff28047890 */ /* 0x000fc4000fffe0ff */
[----:B------:R-:W-:Y:S02]  /*1900*/  @UP2 UIADD3 UR4, UPT, UPT, UR40, URZ, URZ ;  /* 0x000000ff28042290 */ /* 0x000fe4000fffe0ff */
[----:B------:R-:W-:Y:S02]  /*1910*/  ULOP3.LUT UR47, UR47, 0x40, URZ, 0xc0, !UPT ;  /* 0x000000402f2f7892 */ /* 0x000fe4000f8ec0ff */
[----:B------:R-:W-:Y:S02]  /*1920*/  USEL UR25, UR37, 0x2, UP1 ;  /* 0x0000000225197887 */ /* 0x000fe40008800000 */
[----:B------:R-:W-:Y:S02]  /*1930*/  UIADD3 UR45, UPT, UPT, UR41, -UR40, URZ ;  /* 0x80000028292d7290 */ /* 0x000fe4000fffe0ff */
[----:B------:R-:W-:Y:S02]  /*1940*/  UIADD3 UR28, UPT, UPT, UR4, 0x1, URZ ;  /* 0x00000001041c7890 */ /* 0x000fe4000fffe0ff */
[----:B------:R-:W-:Y:S01]  /*1950*/  UIADD3 UR43, UPT, UPT, -UR4, URZ, URZ ;  /* 0x000000ff042b7290 */ /* 0x000fe2000fffe1ff */
[----:B-123--:R-:W-:-:S11]  /*1960*/  UMOV UR5, URZ ;  /* 0x000000ff00057c82 */ /* 0x00efd60008000000 */
.L_x_42:
[----:B------:R-:W-:Y:S01]  /*1970*/  UISETP.NE.AND UP0, UPT, UR46, URZ, UPT ;  /* 0x000000ff2e00728c */ /* 0x000fe2000bf05270 */
[----:B-1----:R-:W1:Y:S08]  /*1980*/  S2UR UR46, SR_CgaCtaId ;  /* 0x00000000002e79c3 */ /* 0x002e700000008800 */
[----:B------:R-:W-:Y:S05]  /*1990*/  BRA.U UP0, `(.L_x_23) ;  /* 0x0000000100347547 */ /* 0x000fea000b800000 */
[----:B------:R-:W2:Y:S01]  /*19a0*/  S2R R0, SR_CgaCtaId ;  /* 0x0000000000007919 */ /* 0x000ea20000008800 */
[----:B------:R-:W-:Y:S02]  /*19b0*/  MOV R3, 0x400 ;  /* 0x0000040000037802 */ /* 0x000fe40000000f00 */
[----:B------:R-:W-:Y:S02]  /*19c0*/  SHF.L.U32 R2, R8, 0x1f, RZ ;  /* 0x0000001f08027819 */ /* 0x000fe400000006ff */
[----:B--2---:R-:W-:-:S05]  /*19d0*/  LEA R0, R0, R3, 0x18 ;  /* 0x0000000300007211 */ /* 0x004fca00078ec0ff */
[----:B------:R-:W-:-:S04]  /*19e0*/  IMAD R3, R9, 0x8, R0 ;  /* 0x0000000809037824 */ /* 0x000fc800078e0200 */
[----:B------:R-:W2:Y:S02]  /*19f0*/  SYNCS.PHASECHK.TRANS64.TRYWAIT P0, [R3+URZ+0xe0], R2 ;  /* 0x0000e002030075a7 */ /* 0x000ea400080011ff */
[----:B--2---:R-:W-:Y:S05]  /*1a00*/  @!P0 BRA `(.L_x_24) ;  /* 0x0000007400748947 */ /* 0x004fea0003800000 */
.L_x_123:
[----:B------:R-:W-:Y:S01]  /*1a10*/  VIADD R9, R9, 0x1 ;  /* 0x0000000109097836 */ /* 0x000fe20000000000 */
[----:B------:R2:W-:Y:S04]  /*1a20*/  SYNCS.ARRIVE.TRANS64.A1T0 RZ, [R3+URZ+0xd0], RZ ;  /* 0x0000d0ff03ff79a7 */ /* 0x0005e800081000ff */
[----:B------:R-:W-:-:S04]  /*1a30*/  ISETP.NE.AND P0, PT, R9, 0x2, PT ;  /* 0x000000020900780c */ /* 0x000fc80003f05270 */
[----:B------:R-:W-:Y:S02]  /*1a40*/  SEL R9, R9, RZ, P0 ;  /* 0x000000ff09097207 */ /* 0x000fe40000000000 */
[----:B--2---:R-:W-:-:S04]  /*1a50*/  SEL R3, RZ, 0x1, P0 ;  /* 0x00000001ff037807 */ /* 0x004fc80000000000 */
[----:B------:R-:W-:-:S07]  /*1a60*/  LOP3.LUT R8, R8, R3, RZ, 0x3c, !PT ;  /* 0x0000000308087212 */ /* 0x000fce00078e3cff */
.L_x_23:
[----:B------:R-:W-:Y:S01]  /*1a70*/  UMOV UR6, 0x400 ;  /* 0x0000040000067882 */ /* 0x000fe20000000000 */
[----:B------:R-:W-:Y:S01]  /*1a80*/  SHF.L.U32 R0, R12, 0x1f, RZ ;  /* 0x0000001f0c007819 */ /* 0x000fe200000006ff */
[----:B-1----:R-:W-:Y:S02]  /*1a90*/  ULEA UR6, UR46, UR6, 0x18 ;  /* 0x000000062e067291 */ /* 0x002fe4000f8ec0ff */
[----:B------:R-:W-:Y:S02]  /*1aa0*/  UISETP.GE.U32.AND UP0, UPT, UR48, 0xff, UPT ;  /* 0x000000ff3000788c */ /* 0x000fe4000bf06070 */
[----:B------:R-:W-:Y:S02]  /*1ab0*/  ULEA UR4, UR5, UR6, 0x3 ;  /* 0x0000000605047291 */ /* 0x000fe4000f8e18ff */
[----:B------:R-:W-:Y:S01]  /*1ac0*/  ULEA UR11, UR20, UR47, 0x7 ;  /* 0x0000002f140b7291 */ /* 0x000fe2000f8e38ff */
[----:B------:R-:W-:-:S06]  /*1ad0*/  UMOV UR7, URZ ;  /* 0x000000ff00077c82 */ /* 0x000fcc0008000000 */
[----:B------:R1:W2:Y:S01]  /*1ae0*/  SYNCS.PHASECHK.TRANS64.TRYWAIT P0, [UR4+0x20], R0 ;  /* 0x00002000ff0075a7 */ /* 0x0002a20008001104 */
[----:B------:R-:W-:-:S04]  /*1af0*/  ULEA.HI UR4, UR16, UR16, URZ, 0x1 ;  /* 0x0000001010047291 */ /* 0x000fc8000f8f08ff */
[----:B------:R-:W-:-:S04]  /*1b00*/  USHF.L.U32 UR4, UR4, 0x7, URZ ;  /* 0x0000000704047899 */ /* 0x000fc800080006ff */
[----:B------:R-:W-:-:S04]  /*1b10*/  ULOP3.LUT UR35, UR4, 0xffffff00, URZ, 0xc0, !UPT ;  /* 0xffffff0004237892 */ /* 0x000fc8000f8ec0ff */
[----:B------:R-:W-:Y:S01]  /*1b20*/  UIADD3 UR35, UPT, UPT, UR44, UR35, URZ ;  /* 0x000000232c237290 */ /* 0x000fe2000fffe0ff */
[----:B------:R-:W-:Y:S11]  /*1b30*/  BRA.U !UP0, `(.L_x_25) ;  /* 0x0000000108c47547 */ /* 0x000ff6000b800000 */
[----:B------:R-:W-:Y:S01]  /*1b40*/  UMOV UR13, UR43 ;  /* 0x0000002b000d7c82 */ /* 0x000fe20008000000 */
[----:B------:R-:W-:Y:S01]  /*1b50*/  UMOV UR4, UR5 ;  /* 0x0000000500047c82 */ /* 0x000fe20008000000 */
[----:B------:R-:W-:-:S05]  /*1b60*/  UMOV UR34, URZ ;  /* 0x000000ff00227c82 */ /* 0x000fca0008000000 */
.L_x_31:
[----:B------:R-:W-:Y:S01]  /*1b70*/  ULEA UR33, UR4, UR6, 0x3 ;  /* 0x0000000604217291 */ /* 0x000fe2000f8e18ff */
[----:B--2---:R-:W-:Y:S01]  /*1b80*/  @P3 MOV R2, 0xc000 ;  /* 0x0000c00000023802 */ /* 0x004fe20000000f00 */
[----:B--234-:R-:W-:Y:S10]  /*1b90*/  @P0 BRA `(.L_x_26) ;  /* 0x00000000000c0947 */ /* 0x01cff40003800000 */
[----:B------:R-:W-:-:S04]  /*1ba0*/  SHF.L.U32 R3, R12, 0x1f, RZ ;  /* 0x0000001f0c037819 */ /* 0x000fc800000006ff */
[----:B------:R-:W2:Y:S02]  /*1bb0*/  SYNCS.PHASECHK.TRANS64.TRYWAIT P0, [UR33+0x20], R3 ;  /* 0x00002003ff0075a7 */ /* 0x000ea40008001121 */
[----:B--2---:R-:W-:Y:S05]  /*1bc0*/  @!P0 BRA `(.L_x_27) ;  /* 0x0000007400188947 */ /* 0x004fea0003800000 */
.L_x_26:
[----:B------:R2:W-:Y:S01]  /*1bd0*/  @P3 SYNCS.ARRIVE.TRANS64 RZ, [UR33], R2 ;  /* 0x00000002ffff39a7 */ /* 0x0005e20008000021 */
[----:B------:R-:W-:Y:S02]  /*1be0*/  ULOP3.LUT UR5, UR25, 0x2, URZ, 0xfc, !UPT ;  /* 0x0000000219057892 */ /* 0x000fe4000f8efcff */
[----:B------:R-:W-:Y:S02]  /*1bf0*/  UIADD3 UR13, UPT, UPT, UR13, 0x1, URZ ;  /* 0x000000010d0d7890 */ /* 0x000fe4000fffe0ff */
[----:B------:R-:W-:Y:S02]  /*1c00*/  UISETP.NE.AND UP0, UPT, UR5, 0x2, UPT ;  /* 0x000000020500788c */ /* 0x000fe4000bf05270 */
[----:B------:R-:W-:-:S07]  /*1c10*/  UISETP.NE.AND UP2, UPT, UR13, 0x1, UPT ;  /* 0x000000010d00788c */ /* 0x000fce000bf45270 */
[----:B------:R-:W-:Y:S05]  /*1c20*/  BRA.U UP0, `(.L_x_28) ;  /* 0x0000000100047547 */ /* 0x000fea000b800000 */
[----:B------:R-:W-:Y:S05]  /*1c30*/  BPT.TRAP 0x1 ;  /* 0x000000040000795c */ /* 0x000fea0000300000 */
.L_x_28:
[----:B------:R-:W-:Y:S04]  /*1c40*/  BSSY.RECONVERGENT B0, `(.L_x_29) ;  /* 0x0000003000007945 */ /* 0x000fe80003800200 */
[----:B------:R-:W-:Y:S05]  /*1c50*/  @!P2 BRA `(.L_x_30) ;  /* 0x000000000004a947 */ /* 0x000fea0003800000 */
[----:B------:R-:W-:Y:S05]  /*1c60*/  BPT.TRAP 0x1 ;  /* 0x000000040000795c */ /* 0x000fea0000300000 */
.L_x_30:
[----:B------:R-:W-:Y:S05]  /*1c70*/  BSYNC.RECONVERGENT B0 ;  /* 0x0000000000007941 */ /* 0x000fea0003800200 */
.L_x_29:
[----:B------:R-:W-:Y:S02]  /*1c80*/  UIADD3 UR5, UPT, UPT, UR4, 0x1, URZ ;  /* 0x0000000104057890 */ /* 0x000fe4000fffe0ff */
[----:B------:R-:W-:Y:S02]  /*1c90*/  ULEA UR32, UR4, UR24, 0xe ;  /* 0x0000001804207291 */ /* 0x000fe4000f8e70ff */
[----:B------:R-:W-:Y:S02]  /*1ca0*/  UISETP.NE.AND UP0, UPT, UR5, 0x4, UPT ;  /* 0x000000040500788c */ /* 0x000fe4000bf05270 */
[----:B------:R-:W-:Y:S02]  /*1cb0*/  UIADD3 UR16, UP1, UPT, UR26, 0x80, URZ ;  /* 0x000000801a107890 */ /* 0x000fe4000ff3e0ff */
[----:B------:R-:W-:Y:S02]  /*1cc0*/  USEL UR8, URZ, 0x1, UP0 ;  /* 0x00000001ff087887 */ /* 0x000fe40008000000 */
[----:B------:R-:W-:-:S02]  /*1cd0*/  USEL UR5, UR5, URZ, UP0 ;  /* 0x000000ff05057287 */ /* 0x000fc40008000000 */
[----:B------:R-:W-:Y:S02]  /*1ce0*/  UIADD3 UR14, UP0, UPT, UR26, 0x180, URZ ;  /* 0x000001801a0e7890 */ /* 0x000fe4000ff1e0ff */
[----:B------:R-:W-:Y:S01]  /*1cf0*/  LOP3.LUT R12, R12, UR8, RZ, 0x3c, !PT ;  /* 0x000000080c0c7c12 */ /* 0x000fe2000f8e3cff */
[----:B------:R-:W-:Y:S02]  /*1d00*/  ULEA UR8, UR4, UR6, 0xd ;  /* 0x0000000604087291 */ /* 0x000fe4000f8e68ff */
[----:B------:R-:W-:Y:S01]  /*1d10*/  ULEA UR7, UR5, UR6, 0x3 ;  /* 0x0000000605077291 */ /* 0x000fe2000f8e18ff */
[----:B-1----:R-:W-:Y:S01]  /*1d20*/  SHF.L.U32 R0, R12, 0x1f, RZ ;  /* 0x0000001f0c007819 */ /* 0x002fe200000006ff */
[----:B------:R-:W-:Y:S02]  /*1d30*/  ULOP3.LUT UR33, UR33, 0xfefffff8, URZ, 0xc0, !UPT ;  /* 0xfefffff821217892 */ /* 0x000fe4000f8ec0ff */
[----:B------:R-:W-:Y:S02]  /*1d40*/  UIADD3.X UR17, UPT, UPT, URZ, UR27, URZ, UP1, !UPT ;  /* 0x0000001bff117290 */ /* 0x000fe40008ffe4ff */
[----:B------:R-:W-:-:S02]  /*1d50*/  UIADD3 UR32, UPT, UPT, UR6, 0x8400, UR32 ;  /* 0x0000840006207890 */ /* 0x000fc4000fffe020 */
[----:B------:R-:W-:Y:S01]  /*1d60*/  UPRMT UR4, URZ, 0x5410, UR21 ;  /* 0x00005410ff047896 */ /* 0x000fe20008000015 */
[----:B------:R3:W4:Y:S01]  /*1d70*/  SYNCS.PHASECHK.TRANS64.TRYWAIT P0, [UR7+0x20], R0 ;  /* 0x00002000ff0075a7 */ /* 0x0007220008001107 */
[----:B------:R-:W-:Y:S02]  /*1d80*/  UIADD3 UR8, UPT, UPT, UR8, 0x18400, URZ ;  /* 0x0001840008087890 */ /* 0x000fe4000fffe0ff */
[----:B------:R-:W-:Y:S01]  /*1d90*/  UIADD3.X UR15, UPT, UPT, URZ, UR27, URZ, UP0, !UPT ;  /* 0x0000001bff0f7290 */ /* 0x000fe200087fe4ff */
[----:B------:R-:W-:Y:S01]  /*1da0*/  UMOV UR18, 0x0 ;  /* 0x0000000000127882 */ /* 0x000fe20000000000 */
[----:B------:R-:W-:Y:S01]  /*1db0*/  UMOV UR19, 0x10000000 ;  /* 0x1000000000137882 */ /* 0x000fe20000000000 */
[----:B------:R-:W-:Y:S01]  /*1dc0*/  UMOV UR10, UR34 ;  /* 0x00000022000a7c82 */ /* 0x000fe20008000000 */
[----:B------:R-:W-:Y:S01]  /*1dd0*/  UMOV UR12, UR36 ;  /* 0x00000024000c7c82 */ /* 0x000fe20008000000 */
[----:B------:R-:W-:Y:S01]  /*1de0*/  UMOV UR9, UR33 ;  /* 0x0000002100097c82 */ /* 0x000fe20008000000 */
[----:B------:R1:W-:Y:S01]  /*1df0*/  UTMALDG.3D.MULTICAST.2CTA [UR32], [UR16], UR4, desc[UR18] ;  /* 0x00001220100073b4 */ /* 0x0003e20008211804 */
[----:B------:R-:W-:-:S02]  /*1e00*/  UMOV UR7, UR28 ;  /* 0x0000001c00077c82 */ /* 0x000fc40008000000 */
[----:B------:R3:W-:Y:S01]  /*1e10*/  UTMALDG.3D.2CTA [UR8], [UR14], desc[UR18] ;  /* 0x000012080e0075b4 */ /* 0x0007e20008211000 */
[----:B-1----:R-:W-:Y:S01]  /*1e20*/  UIADD3 UR34, UPT, UPT, UR34, 0x80, URZ ;  /* 0x0000008022227890 */ /* 0x002fe2000fffe0ff */
[----:B------:R-:W-:Y:S01]  /*1e30*/  UMOV UR4, UR5 ;  /* 0x0000000500047c82 */ /* 0x000fe20008000000 */
[----:B------:R-:W-:Y:S10]  /*1e40*/  BRA.U UP2, `(.L_x_31) ;  /* 0xfffffffd02487547 */ /* 0x000ff4000b83ffff */
.L_x_25:
[----:B------:R-:W-:Y:S01]  /*1e50*/  ULEA UR4, UR5, UR6, 0x3 ;  /* 0x0000000605047291 */ /* 0x000fe2000f8e18ff */
[----:B-1-3--:R-:W-:Y:S01]  /*1e60*/  SHF.L.U32 R0, R12, 0x1f, RZ ;  /* 0x0000001f0c007819 */ /* 0x00afe200000006ff */
[----:B------:R-:W-:Y:S01]  /*1e70*/  @!P1 SYNCS.ARRIVE.TRANS64.A1T0 RZ, [UR6+0x68], RZ ;  /* 0x000068ffffff99a7 */ /* 0x000fe20008100006 */
[----:B------:R-:W-:-:S06]  /*1e80*/  UISETP.GT.AND UP0, UPT, UR41, UR40, UPT ;  /* 0x000000282900728c */ /* 0x000fcc000bf04270 */
[----:B--2-4-:R1:W2:Y:S03]  /*1e90*/  SYNCS.PHASECHK.TRANS64.TRYWAIT P0, [UR4+0x20], R0 ;  /* 0x00002000ff0075a7 */ /* 0x0142a60008001104 */
[----:B------:R-:W-:Y:S05]  /*1ea0*/  BRA.U !UP0, `(.L_x_32) ;  /* 0x0000000108c47547 */ /* 0x000fea000b800000 */
[----:B------:R-:W-:Y:S01]  /*1eb0*/  UIADD3 UR13, UPT, UPT, UR45, UR7, URZ ;  /* 0x000000072d0d7290 */ /* 0x000fe2000fffe0ff */
[----:B------:R-:W-:-:S11]  /*1ec0*/  UMOV UR4, UR5 ;  /* 0x0000000500047c82 */ /* 0x000fd60008000000 */
.L_x_38:
[----:B------:R-:W-:Y:S01]  /*1ed0*/  ULEA UR17, UR4, UR6, 0x3 ;  /* 0x0000000604117291 */ /* 0x000fe2000f8e18ff */
[----:B--2---:R-:W-:Y:S01]  /*1ee0*/  @P3 MOV R2, 0xc000 ;  /* 0x0000c00000023802 */ /* 0x004fe20000000f00 */
[----:B--2-4-:R-:W-:Y:S10]  /*1ef0*/  @P0 BRA `(.L_x_33) ;  /* 0x00000000000c0947 */ /* 0x014ff40003800000 */
[----:B------:R-:W-:-:S04]  /*1f00*/  SHF.L.U32 R3, R12, 0x1f, RZ ;  /* 0x0000001f0c037819 */ /* 0x000fc800000006ff */
[----:B------:R-:W2:Y:S02]  /*1f10*/  SYNCS.PHASECHK.TRANS64.TRYWAIT P0, [UR17+0x20], R3 ;  /* 0x00002003ff0075a7 */ /* 0x000ea40008001111 */
[----:B--2---:R-:W-:Y:S05]  /*1f20*/  @!P0 BRA `(.L_x_34) ;  /* 0x0000007000588947 */ /* 0x004fea0003800000 */
.L_x_33:
[----:B------:R2:W-:Y:S01]  /*1f30*/  @P3 SYNCS.ARRIVE.TRANS64 RZ, [UR17], R2 ;  /* 0x00000002ffff39a7 */ /* 0x0005e20008000011 */
[----:B------:R-:W-:-:S04]  /*1f40*/  ULOP3.LUT UR5, UR25, 0x2, URZ, 0xfc, !UPT ;  /* 0x0000000219057892 */ /* 0x000fc8000f8efcff */
[----:B------:R-:W-:-:S09]  /*1f50*/  UISETP.NE.AND UP0, UPT, UR5, 0x2, UPT ;  /* 0x000000020500788c */ /* 0x000fd2000bf05270 */
[----:B------:R-:W-:Y:S05]  /*1f60*/  BRA.U UP0, `(.L_x_35) ;  /* 0x0000000100047547 */ /* 0x000fea000b800000 */
[----:B------:R-:W-:Y:S05]  /*1f70*/  BPT.TRAP 0x1 ;  /* 0x000000040000795c */ /* 0x000fea0000300000 */
.L_x_35:
[----:B------:R-:W-:Y:S04]  /*1f80*/  BSSY.RECONVERGENT B0, `(.L_x_36) ;  /* 0x0000003000007945 */ /* 0x000fe80003800200 */
[----:B------:R-:W-:Y:S05]  /*1f90*/  @!P2 BRA `(.L_x_37) ;  /* 0x000000000004a947 */ /* 0x000fea0003800000 */
[----:B------:R-:W-:Y:S05]  /*1fa0*/  BPT.TRAP 0x1 ;  /* 0x000000040000795c */ /* 0x000fea0000300000 */
.L_x_37:
[----:B------:R-:W-:Y:S05]  /*1fb0*/  BSYNC.RECONVERGENT B0 ;  /* 0x0000000000007941 */ /* 0x000fea0003800200 */
.L_x_36:
[----:B------:R-:W-:Y:S02]  /*1fc0*/  UIADD3 UR5, UPT, UPT, UR4, 0x1, URZ ;  /* 0x0000000104057890 */ /* 0x000fe4000fffe0ff */
[----:B------:R-:W-:Y:S02]  /*1fd0*/  ULEA UR16, UR4, UR24, 0xe ;  /* 0x0000001804107291 */ /* 0x000fe4000f8e70ff */
[----:B------:R-:W-:Y:S02]  /*1fe0*/  UISETP.NE.AND UP0, UPT, UR5, 0x4, UPT ;  /* 0x000000040500788c */ /* 0x000fe4000bf05270 */
[----:B------:R-:W-:Y:S02]  /*1ff0*/  UIADD3 UR22, UP1, UPT, UR26, 0x80, URZ ;  /* 0x000000801a167890 */ /* 0x000fe4000ff3e0ff */
[----:B------:R-:W-:Y:S02]  /*2000*/  USEL UR9, URZ, 0x1, UP0 ;  /* 0x00000001ff097887 */ /* 0x000fe40008000000 */
[----:B------:R-:W-:-:S02]  /*2010*/  USEL UR5, UR5, URZ, UP0 ;  /* 0x000000ff05057287 */ /* 0x000fc40008000000 */
[----:B------:R-:W-:Y:S02]  /*2020*/  UIADD3 UR14, UP0, UPT, UR26, 0x180, URZ ;  /* 0x000001801a0e7890 */ /* 0x000fe4000ff1e0ff */
[----:B------:R-:W-:Y:S01]  /*2030*/  ULEA UR8, UR5, UR6, 0x3 ;  /* 0x0000000605087291 */ /* 0x000fe2000f8e18ff */
[----:B------:R-:W-:Y:S01]  /*2040*/  LOP3.LUT R12, R12, UR9, RZ, 0x3c, !PT ;  /* 0x000000090c0c7c12 */ /* 0x000fe2000f8e3cff */
[----:B------:R-:W-:Y:S02]  /*2050*/  USHF.L.U32 UR18, UR7, 0x7, URZ ;  /* 0x0000000707127899 */ /* 0x000fe400080006ff */
[----:B------:R-:W-:Y:S01]  /*2060*/  ULOP3.LUT UR17, UR17, 0xfefffff8, URZ, 0xc0, !UPT ;  /* 0xfefffff811117892 */ /* 0x000fe2000f8ec0ff */
[----:B-1----:R-:W-:Y:S01]  /*2070*/  SHF.L.U32 R0, R12, 0x1f, RZ ;  /* 0x0000001f0c007819 */ /* 0x002fe200000006ff */
[----:B------:R-:W-:Y:S02]  /*2080*/  UIADD3 UR16, UPT, UPT, UR6, 0x8400, UR16 ;  /* 0x0000840006107890 */ /* 0x000fe4000fffe010 */
[----:B------:R-:W-:Y:S01]  /*2090*/  UIADD3.X UR23, UPT, UPT, URZ, UR27, URZ, UP1, !UPT ;  /* 0x0000001bff177290 */ /* 0x000fe20008ffe4ff */
[----:B------:R3:W4:Y:S01]  /*20a0*/  SYNCS.PHASECHK.TRANS64.TRYWAIT P0, [UR8+0x20], R0 ;  /* 0x00002000ff0075a7 */ /* 0x0007220008001108 */
[----:B------:R-:W-:-:S02]  /*20b0*/  ULEA UR8, UR4, UR6, 0xd ;  /* 0x0000000604087291 */ /* 0x000fc4000f8e68ff */
[----:B------:R-:W-:Y:S02]  /*20c0*/  UPRMT UR4, URZ, 0x5410, UR21 ;  /* 0x00005410ff047896 */ /* 0x000fe40008000015 */
[----:B------:R-:W-:Y:S02]  /*20d0*/  UIADD3 UR8, UPT, UPT, UR8, 0x18400, URZ ;  /* 0x0001840008087890 */ /* 0x000fe4000fffe0ff */
[----:B------:R-:W-:Y:S01]  /*20e0*/  UIADD3.X UR15, UPT, UPT, URZ, UR27, URZ, UP0, !UPT ;  /* 0x0000001bff0f7290 */ /* 0x000fe200087fe4ff */
[----:B------:R-:W-:Y:S01]  /*20f0*/  UMOV UR30, 0x0 ;  /* 0x00000000001e7882 */ /* 0x000fe20000000000 */
[----:B------:R-:W-:Y:S01]  /*2100*/  UMOV UR31, 0x10000000 ;  /* 0x10000000001f7882 */ /* 0x000fe20000000000 */
[----:B------:R-:W-:Y:S01]  /*2110*/  UMOV UR19, UR35 ;  /* 0x0000002300137c82 */ /* 0x000fe20008000000 */
[----:B------:R-:W-:Y:S01]  /*2120*/  UMOV UR20, UR36 ;  /* 0x0000002400147c82 */ /* 0x000fe20008000000 */
[----:B------:R-:W-:Y:S01]  /*2130*/  UMOV UR12, UR36 ;  /* 0x00000024000c7c82 */ /* 0x000fe20008000000 */
[----:B------:R-:W-:Y:S01]  /*2140*/  UMOV UR9, UR17 ;  /* 0x0000001100097c82 */ /* 0x000fe20008000000 */
[----:B------:R-:W-:Y:S01]  /*2150*/  UMOV UR10, UR18 ;  /* 0x00000012000a7c82 */ /* 0x000fe20008000000 */
[----:B------:R1:W-:Y:S01]  /*2160*/  UTMALDG.3D.MULTICAST.2CTA [UR16], [UR22], UR4, desc[UR30] ;  /* 0x00001e10160073b4 */ /* 0x0003e20008211804 */
[----:B------:R-:W-:-:S04]  /*2170*/  UIADD3 UR7, UPT, UPT, UR7, 0x1, URZ ;  /* 0x0000000107077890 */ /* 0x000fc8000fffe0ff */
[----:B------:R-:W-:Y:S01]  /*2180*/  UISETP.NE.AND UP0, UPT, UR7, UR13, UPT ;  /* 0x0000000d0700728c */ /* 0x000fe2000bf05270 */
[----:B------:R3:W-:Y:S01]  /*2190*/  UTMALDG.3D.2CTA [UR8], [UR14], desc[UR30] ;  /* 0x00001e080e0075b4 */ /* 0x0007e20008211000 */
[----:B-1----:R-:W-:-:S07]  /*21a0*/  UMOV UR4, UR5 ;  /* 0x0000000500047c82 */ /* 0x002fce0008000000 */
[----:B---3--:R-:W-:Y:S05]  /*21b0*/  BRA.U UP0, `(.L_x_38) ;  /* 0xfffffffd00447547 */ /* 0x008fea000b83ffff */
.L_x_32:
[C---:B------:R-:W-:Y:S01]  /*21c0*/  LEA R3, R11.reuse, UR6, 0x3 ;  /* 0x000000060b037c11 */ /* 0x040fe2000f8e18ff */
[----:B------:R-:W-:Y:S01]  /*21d0*/  NOP ;  /* 0x0000000000007918 */ /* 0x000fe20000000000 */
[----:B-1----:R-:W-:Y:S02]  /*21e0*/  SHF.L.U32 R0, R10, 0x1f, RZ ;  /* 0x0000001f0a007819 */ /* 0x002fe400000006ff */
[----:B------:R-:W-:Y:S02]  /*21f0*/  LEA R5, R11, UR6, 0x4 ;  /* 0x000000060b057c11 */ /* 0x000fe4000f8e20ff */
[----:B--2-4-:R-:W1:Y:S02]  /*2200*/  SYNCS.PHASECHK.TRANS64.TRYWAIT P0, [R3+URZ+0x70], R0 ;  /* 0x00007000030075a7 */ /* 0x014e6400080011ff */
[----:B-1----:R-:W-:Y:S05]  /*2210*/  @!P0 BRA `(.L_x_39) ;  /* 0x0000006c00b48947 */ /* 0x002fea0003800000 */
.L_x_126:
[----:B------:R-:W2:Y:S01]  /*2220*/  LDS.128 R4, [R5+0x100] ;  /* 0x0001000005047984 */ /* 0x000ea20000000c00 */
[----:B------:R-:W-:Y:S01]  /*2230*/  UISETP.GE.AND UP0, UPT, UR42, 0x1, UPT ;  /* 0x000000012a00788c */ /* 0x000fe2000bf06270 */
[----:B------:R-:W-:Y:S01]  /*2240*/  @!PT LDS RZ, [RZ] ;  /* 0x00000000fffff984 */ /* 0x000fe20000000800 */
[----:B------:R-:W-:Y:S01]  /*2250*/  @!PT LDS RZ, [RZ] ;  /* 0x00000000fffff984 */ /* 0x000fe20000000800 */
[----:B------:R-:W-:Y:S01]  /*2260*/  @!PT LDS RZ, [RZ] ;  /* 0x00000000fffff984 */ /* 0x000fe20000000800 */
[----:B------:R-:W-:Y:S01]  /*2270*/  @!PT LDS RZ, [RZ] ;  /* 0x00000000fffff984 */ /* 0x000fe20000000800 */
[----:B------:R3:W-:Y:S06]  /*2280*/  MEMBAR.ALL.CTA ;  /* 0x0000000000007992 */ /* 0x0007ec0000008000 */
[----:B---3--:R-:W3:Y:S01]  /*2290*/  FENCE.VIEW.ASYNC.S ;  /* 0x00000000000073c6 */ /* 0x008ee20000000000 */
[----:B--2---:R-:W-:-:S13]  /*22a0*/  LOP3.LUT P0, RZ, R6, 0x1, RZ, 0xc0, !PT ;  /* 0x0000000106ff7812 */ /* 0x004fda000780c0ff */
[----:B---3--:R-:W-:Y:S01]  /*22b0*/  VOTEU.ANY UP1, P0 ;  /* 0x0000000000ff7886 */ /* 0x008fe20000020100 */
[----:B------:R-:W-:-:S13]  /*22c0*/  PLOP3.LUT P0, PT, PT, PT, UP1, 0x80, 0x8 ;  /* 0x000000000008781c */ /* 0x000fda0003f0f018 */
[----:B-1----:R-:W-:Y:S02]  /*22d0*/  @P0 LOP3.LUT R0, R5, 0xffff, RZ, 0xc0, !PT ;  /* 0x0000ffff05000812 */ /* 0x002fe400078ec0ff */
[----:B------:R-:W-:Y:S02]  /*22e0*/  @P0 MOV R2, R4 ;  /* 0x0000000400020202 */ /* 0x000fe40000000f00 */
[----:B------:R-:W-:Y:S01]  /*22f0*/  @P0 R2UR UR7, R0 ;  /* 0x00000000000702ca */ /* 0x000fe200000e0000 */
[----:B------:R-:W-:Y:S01]  /*2300*/  VIADD R0, R3, 0x80 ;  /* 0x0000008003007836 */ /* 0x000fe20000000000 */
[----:B------:R-:W-:Y:S02]  /*2310*/  @P0 SHF.R.U32.HI R4, RZ, 0x10, R5 ;  /* 0x00000010ff040819 */ /* 0x000fe40000011605 */
[----:B------:R-:W-:Y:S02]  /*2320*/  @P0 R2UR UR8, R2 ;  /* 0x00000000020802ca */ /* 0x000fe400000e0000 */
[----:B------:R-:W-:-:S02]  /*2330*/  PRMT R0, RZ, 0x654, R0 ;  /* 0x00000654ff007816 */ /* 0x000fc40000000000 */
[----:B------:R-:W-:Y:S02]  /*2340*/  @P0 R2UR UR4, R4 ;  /* 0x00000000040402ca */ /* 0x000fe400000e0000 */
[----:B------:R1:W-:Y:S03]  /*2350*/  SYNCS.ARRIVE.TRANS64.RED.A1T0 RZ, [R0+URZ], RZ ;  /* 0x000000ff00ff79a7 */ /* 0x0003e600081004ff */
[----:B------:R-:W-:-:S04]  /*2360*/  @UP1 UMOV UR29, UR7 ;  /* 0x00000007001d1c82 */ /* 0x000fc80008000000 */
[----:B------:R-:W-:-:S04]  /*2370*/  @UP1 UMOV UR37, UR8 ;  /* 0x0000000800251c82 */ /* 0x000fc80008000000 */
[----:B------:R-:W-:Y:S01]  /*2380*/  @UP1 UMOV UR36, UR4 ;  /* 0x0000000400241c82 */ /* 0x000fe20008000000 */
[----:B------:R-:W-:Y:S05]  /*2390*/  BRA.U !UP0, `(.L_x_40) ;  /* 0x0000000108d47547 */ /* 0x000fea000b800000 */
[----:B------:R-:W2:Y:S01]  /*23a0*/  LDCU.128 UR12, c[0x0][0xb10] ;  /* 0x00016200ff0c77ac */ /* 0x000ea20008000c00 */
[----:B------:R-:W3:Y:S01]  /*23b0*/  LDCU UR30, c[0x0][0xb20] ;  /* 0x00016400ff1e77ac */ /* 0x000ee20008000800 */
[----:B------:R-:W4:Y:S01]  /*23c0*/  LDCU UR20, c[0x0][0xb0c] ;  /* 0x00016180ff1477ac */ /* 0x000f220008000800 */
[----:B------:R-:W1:Y:S01]  /*23d0*/  LDCU.64 UR10, c[0x0][0xb28] ;  /* 0x00016500ff0a77ac */ /* 0x000e620008000a00 */
[----:B------:R-:W-:Y:S02]  /*23e0*/  UISETP.NE.AND UP3, UPT, UR42, 0x1, UPT ;  /* 0x000000012a00788c */ /* 0x000fe4000bf65270 */
[----:B--2---:R-:W-:Y:S02]  /*23f0*/  UIMAD.WIDE.U32 UR16, UR38, UR15, URZ ;  /* 0x0000000f261072a5 */ /* 0x004fe4000f8e00ff */
[----:B------:R-:W-:Y:S02]  /*2400*/  UIMAD.WIDE.U32 UR8, UR39, UR12, URZ ;  /* 0x0000000c270872a5 */ /* 0x000fe4000f8e00ff */
[----:B------:R-:W-:-:S02]  /*2410*/  UISETP.NE.AND UP0, UPT, UR14, 0x1, UPT ;  /* 0x000000010e00788c */ /* 0x000fc4000bf05270 */
[----:B------:R-:W-:Y:S01]  /*2420*/  UIMAD.WIDE.U32 UR22, UR29, UR15, URZ ;  /* 0x0000000f1d1672a5 */ /* 0x000fe2000f8e00ff */
[----:B------:R-:W-:Y:S02]  /*2430*/  UMOV UR16, UR17 ;  /* 0x0000001100107c82 */ /* 0x000fe40008000000 */
[----:B------:R-:W-:Y:S01]  /*2440*/  UMOV UR8, UR9 ;  /* 0x0000000900087c82 */ /* 0x000fe20008000000 */
[----:B---3--:R-:W-:Y:S02]  /*2450*/  USHF.R.U32.HI UR16, URZ, UR30, UR16 ;  /* 0x0000001eff107299 */ /* 0x008fe40008011610 */
[----:B----4-:R-:W-:Y:S02]  /*2460*/  UISETP.NE.AND UP2, UPT, UR20, 0x1, UPT ;  /* 0x000000011400788c */ /* 0x010fe4000bf45270 */
[----:B------:R-:W-:Y:S02]  /*2470*/  USHF.R.U32.HI UR8, URZ, UR13, UR8 ;  /* 0x0000000dff087299 */ /* 0x000fe40008011608 */
[----:B------:R-:W-:-:S02]  /*2480*/  USEL UR7, UR38, UR16, !UP0 ;  /* 0x0000001026077287 */ /* 0x000fc4000c000000 */
[----:B------:R-:W-:Y:S02]  /*2490*/  USEL UR8, UR39, UR8, !UP2 ;  /* 0x0000000827087287 */ /* 0x000fe4000d000000 */
[----:B-1----:R-:W-:Y:S01]  /*24a0*/  UIMAD.WIDE.U32 UR16, UR7, UR10, URZ ;  /* 0x0000000a071072a5 */ /* 0x002fe2000f8e00ff */
[----:B------:R-:W-:Y:S01]  /*24b0*/  UMOV UR4, UR23 ;  /* 0x0000001700047c82 */ /* 0x000fe20008000000 */
[----:B------:R-:W-:Y:S02]  /*24c0*/  UIMAD.WIDE.U32 UR18, UR37, UR12, URZ ;  /* 0x0000000c251272a5 */ /* 0x000fe4000f8e00ff */
[----:B------:R-:W-:-:S03]  /*24d0*/  UIMAD.WIDE.U32 UR22, UR8, UR10, URZ ;  /* 0x0000000a081672a5 */ /* 0x000fc6000f8e00ff */
[----:B------:R-:W-:Y:S01]  /*24e0*/  UMOV UR16, UR17 ;  /* 0x0000001100107c82 */ /* 0x000fe20008000000 */
[----:B------:R-:W-:Y:S02]  /*24f0*/  USHF.R.U32.HI UR4, URZ, UR30, UR4 ;  /* 0x0000001eff047299 */ /* 0x000fe40008011604 */
[----:B------:R-:W-:Y:S01]  /*2500*/  @UP3 USHF.R.U32.HI UR7, URZ, UR11, UR16 ;  /* 0x0000000bff073299 */ /* 0x000fe20008011610 */
[----:B------:R-:W-:Y:S01]  /*2510*/  UMOV UR18, UR19 ;  /* 0x0000001300127c82 */ /* 0x000fe20008000000 */
[----:B------:R-:W-:Y:S01]  /*2520*/  UMOV UR22, UR23 ;  /* 0x0000001700167c82 */ /* 0x000fe20008000000 */
[----:B------:R-:W-:Y:S02]  /*2530*/  USHF.R.U32.HI UR13, URZ, UR13, UR18 ;  /* 0x0000000dff0d7299 */ /* 0x000fe40008011612 */
[----:B------:R-:W-:Y:S02]  /*2540*/  USEL UR4, UR29, UR4, !UP0 ;  /* 0x000000041d047287 */ /* 0x000fe4000c000000 */
[----:B------:R-:W-:-:S02]  /*2550*/  @UP3 USHF.R.U32.HI UR8, URZ, UR11, UR22 ;  /* 0x0000000bff083299 */ /* 0x000fc40008011616 */
[----:B------:R-:W-:Y:S02]  /*2560*/  UIMAD UR9, UR42, UR7, URZ ;  /* 0x000000072a0972a4 */ /* 0x000fe4000f8e02ff */
[----:B------:R-:W-:Y:S02]  /*2570*/  USEL UR7, UR37, UR13, !UP2 ;  /* 0x0000000d25077287 */ /* 0x000fe4000d000000 */
[----:B------:R-:W-:Y:S02]  /*2580*/  UIMAD UR12, UR42, UR8, URZ ;  /* 0x000000082a0c72a4 */ /* 0x000fe4000f8e02ff */
[----:B------:R-:W-:Y:S02]  /*2590*/  UISETP.GE.AND UP0, UPT, UR4, UR9, UPT ;  /* 0x000000090400728c */ /* 0x000fe4000bf06270 */
[----:B------:R-:W-:Y:S02]  /*25a0*/  UIMAD.WIDE.U32 UR16, UR4, UR10, URZ ;  /* 0x0000000a041072a5 */ /* 0x000fe4000f8e00ff */
[----:B------:R-:W-:-:S02]  /*25b0*/  UISETP.GE.OR UP0, UPT, UR7, UR12, UP0 ;  /* 0x0000000c0700728c */ /* 0x000fc40008706670 */
        /* <DEDUP_REMOVED lines=19> */
.L_x_40:
[----:B------:R-:W2:Y:S02]  /*26f0*/  LDCU UR4, c[0x0][0xb30] ;  /* 0x00016600ff0477ac */ /* 0x000ea40008000800 */
[----:B--2---:R-:W-:-:S09]  /*2700*/  UISETP.NE.AND UP0, UPT, UR4, 0x1, UPT ;  /* 0x000000010400788c */ /* 0x004fd2000bf05270 */
[----:B------:R-:W-:Y:S05]  /*2710*/  BRA.U UP0, `(.L_x_41) ;  /* 0x0000000100447547 */ /* 0x000fea000b800000 */
[----:B------:R-:W2:Y:S01]  /*2720*/  LDCU.128 UR12, c[0x0][0xb10] ;  /* 0x00016200ff0c77ac */ /* 0x000ea20008000c00 */
[----:B------:R-:W3:Y:S01]  /*2730*/  LDCU UR16, c[0x0][0xb0c] ;  /* 0x00016180ff1077ac */ /* 0x000ee20008000800 */
[----:B------:R-:W4:Y:S01]  /*2740*/  LDCU UR17, c[0x0][0xb20] ;  /* 0x00016400ff1177ac */ /* 0x000f220008000800 */
[----:B--2---:R-:W-:Y:S02]  /*2750*/  UIMAD.WIDE.U32 UR10, UR37, UR12, URZ ;  /* 0x0000000c250a72a5 */ /* 0x004fe4000f8e00ff */
[----:B------:R-:W-:Y:S02]  /*2760*/  UIMAD.WIDE.U32 UR8, UR29, UR15, URZ ;  /* 0x0000000f1d0872a5 */ /* 0x000fe4000f8e00ff */
[----:B---3--:R-:W-:Y:S02]  /*2770*/  UISETP.NE.AND UP2, UPT, UR16, 0x1, UPT ;  /* 0x000000011000788c */ /* 0x008fe4000bf45270 */
[----:B------:R-:W-:Y:S01]  /*2780*/  UISETP.NE.AND UP0, UPT, UR14, 0x1, UPT ;  /* 0x000000010e00788c */ /* 0x000fe2000bf05270 */
[----:B------:R-:W-:-:S02]  /*2790*/  UMOV UR7, UR11 ;  /* 0x0000000b00077c82 */ /* 0x000fc40008000000 */
[----:B------:R-:W-:Y:S01]  /*27a0*/  UMOV UR4, UR9 ;  /* 0x0000000900047c82 */ /* 0x000fe20008000000 */
[----:B------:R-:W-:Y:S02]  /*27b0*/  USHF.R.U32.HI UR7, URZ, UR13, UR7 ;  /* 0x0000000dff077299 */ /* 0x000fe40008011607 */
[----:B----4-:R-:W-:Y:S02]  /*27c0*/  USHF.R.U32.HI UR4, URZ, UR17, UR4 ;  /* 0x00000011ff047299 */ /* 0x010fe40008011604 */
[----:B------:R-:W-:Y:S02]  /*27d0*/  USEL UR7, UR37, UR7, !UP2 ;  /* 0x0000000725077287 */ /* 0x000fe4000d000000 */
[----:B------:R-:W-:-:S04]  /*27e0*/  USEL UR4, UR29, UR4, !UP0 ;  /* 0x000000041d047287 */ /* 0x000fc8000c000000 */
[----:B------:R-:W-:Y:S02]  /*27f0*/  UIADD3 UR8, UPT, UPT, UR7, -UR4, URZ ;  /* 0x8000000407087290 */ /* 0x000fe4000fffe0ff */
[----:B------:R-:W-:Y:S02]  /*2800*/  UIADD3 UR4, UPT, UPT, -UR7, UR4, URZ ;  /* 0x0000000407047290 */ /* 0x000fe4000fffe1ff */
[----:B------:R-:W-:Y:S02]  /*2810*/  UIMAD UR29, UR8, UR14, UR29 ;  /* 0x0000000e081d72a4 */ /* 0x000fe4000f8e021d */
[----:B------:R-:W-:-:S12]  /*2820*/  UIMAD UR37, UR4, UR16, UR37 ;  /* 0x00000010042572a4 */ /* 0x000fd8000f8e0225 */
.L_x_41:
[----:B------:R-:W-:Y:S01]  /*2830*/  VIADD R11, R11, 0x1 ;  /* 0x000000010b0b7836 */ /* 0x000fe20000000000 */
[----:B------:R-:W-:Y:S01]  /*2840*/  R2UR UR4, R142 ;  /* 0x000000008e0472ca */ /* 0x000fe200000e0000 */
[----:B------:R-:W-:Y:S01]  /*2850*/  UIADD3 UR20, UPT, UPT, UR29, UR63, URZ ;  /* 0x0000003f1d147290 */ /* 0x000fe2000fffe0ff */
[----:B------:R-:W-:Y:S02]  /*2860*/  PLOP3.LUT P1, PT, PT, PT, PT, 0x80, 0x8 ;  /* 0x000000000008781c */ /* 0x000fe40003f2f070 */
[----:B------:R-:W-:-:S04]  /*2870*/  ISETP.NE.AND P0, PT, R11, 0x2, PT ;  /* 0x000000020b00780c */ /* 0x000fc80003f05270 */
[----:B------:R-:W-:Y:S02]  /*2880*/  SEL R3, RZ, 0x1, P0 ;  /* 0x00000001ff037807 */ /* 0x000fe40000000000 */
[----:B------:R-:W-:Y:S02]  /*2890*/  SEL R11, R11, RZ, P0 ;  /* 0x000000ff0b0b7207 */ /* 0x000fe40000000000 */
[----:B------:R-:W-:Y:S01]  /*28a0*/  LOP3.LUT R10, R10, R3, RZ, 0x3c, !PT ;  /* 0x000000030a0a7212 */ /* 0x000fe200078e3cff */
[----:B------:R-:W-:Y:S01]  /*28b0*/  UIADD3 UR16, UPT, UPT, UR37, UR4, URZ ;  /* 0x0000000425107290 */ /* 0x000fe2000fffe0ff */
[----:B------:R-:W-:Y:S11]  /*28c0*/  BRA.U UP1, `(.L_x_42) ;  /* 0xfffffff101287547 */ /* 0x000ff6000b83ffff */
[----:B------:R-:W-:Y:S01]  /*28d0*/  UIADD3 UR7, UPT, UPT, UR6, 0x20, URZ ;  /* 0x0000002006077890 */ /* 0x000fe2000fffe0ff */
[----:B------:R-:W-:-:S03]  /*28e0*/  SHF.L.U32 R3, R12, 0x1f, RZ ;  /* 0x0000001f0c037819 */ /* 0x000fc600000006ff */
[----:B------:R-:W-:-:S09]  /*28f0*/  ULEA UR4, UR5, UR7, 0x3 ;  /* 0x0000000705047291 */ /* 0x000fd2000f8e18ff */
[----:B------:R-:W2:Y:S02]  /*2900*/  SYNCS.PHASECHK.TRANS64.TRYWAIT P0, [UR4], R3 ;  /* 0x00000003ff0075a7 */ /* 0x000ea40008001104 */
[----:B--2---:R-:W-:Y:S05]  /*2910*/  @!P0 BRA `(.L_x_43) ;  /* 0x0000006800088947 */ /* 0x004fea0003800000 */
.L_x_128:
[----:B------:R-:W-:-:S04]  /*2920*/  UIADD3 UR4, UPT, UPT, UR5, 0x1, URZ ;  /* 0x0000000105047890 */ /* 0x000fc8000fffe0ff */
[----:B------:R-:W-:-:S04]  /*2930*/  UISETP.NE.AND UP0, UPT, UR4, 0x4, UPT ;  /* 0x000000040400788c */ /* 0x000fc8000bf05270 */
[----:B------:R-:W-:Y:S02]  /*2940*/  USEL UR6, URZ, 0x1, UP0 ;  /* 0x00000001ff067887 */ /* 0x000fe40008000000 */
[----:B------:R-:W-:-:S04]  /*2950*/  USEL UR4, UR4, URZ, UP0 ;  /* 0x000000ff04047287 */ /* 0x000fc80008000000 */
[----:B------:R-:W-:Y:S01]  /*2960*/  ULEA UR5, UR4, UR7, 0x3 ;  /* 0x0000000704057291 */ /* 0x000fe2000f8e18ff */
[----:B------:R-:W-:-:S04]  /*2970*/  LOP3.LUT R2, R12, UR6, RZ, 0x3c, !PT ;  /* 0x000000060c027c12 */ /* 0x000fc8000f8e3cff */
[----:B-1----:R-:W-:-:S04]  /*2980*/  SHF.L.U32 R3, R2, 0x1f, RZ ;  /* 0x0000001f02037819 */ /* 0x002fc800000006ff */
[----:B------:R-:W1:Y:S02]  /*2990*/  SYNCS.PHASECHK.TRANS64.TRYWAIT P0, [UR5], R3 ;  /* 0x00000003ff0075a7 */ /* 0x000e640008001105 */
[----:B-1----:R-:W-:Y:S05]  /*29a0*/  @!P0 BRA `(.L_x_44) ;  /* 0x0000006400fc8947 */ /* 0x002fea0003800000 */
.L_x_130:
        /* <DEDUP_REMOVED lines=9> */
.L_x_132:
[----:B------:R-:W-:-:S04]  /*2a40*/  UIADD3 UR4, UPT, UPT, UR4, 0x1, URZ ;  /* 0x0000000104047890 */ /* 0x000fc8000fffe0ff */
[----:B------:R-:W-:-:S04]  /*2a50*/  UISETP.NE.AND UP0, UPT, UR4, 0x4, UPT ;  /* 0x000000040400788c */ /* 0x000fc8000bf05270 */
[----:B------:R-:W-:Y:S02]  /*2a60*/  USEL UR5, URZ, 0x1, UP0 ;  /* 0x00000001ff057887 */ /* 0x000fe40008000000 */
[----:B------:R-:W-:-:S04]  /*2a70*/  USEL UR4, UR4, URZ, UP0 ;  /* 0x000000ff04047287 */ /* 0x000fc80008000000 */
[----:B------:R-:W-:Y:S01]  /*2a80*/  ULEA UR4, UR4, UR7, 0x3 ;  /* 0x0000000704047291 */ /* 0x000fe2000f8e18ff */
[----:B-1----:R-:W-:-:S04]  /*2a90*/  LOP3.LUT R3, R2, UR5, RZ, 0x3c, !PT ;  /* 0x0000000502037c12 */ /* 0x002fc8000f8e3cff */
[----:B------:R-:W-:Y:S01]  /*2aa0*/  SHF.L.U32 R3, R3, 0x1f, RZ ;  /* 0x0000001f03037819 */ /* 0x000fe200000006ff */
[----:B------:R-:W-:-:S07]  /*2ab0*/  IMAD.U32 R0, RZ, RZ, UR4 ;  /* 0x00000004ff007e24 */ /* 0x000fce000f8e00ff */
.L_x_46:
[----:B-1----:R1:W2:Y:S02]  /*2ac0*/  SYNCS.PHASECHK.TRANS64.TRYWAIT P0, [R0+URZ], R3 ;  /* 0x00000003000075a7 */ /* 0x0022a400080011ff */
[----:B--2---:R-:W-:Y:S05]  /*2ad0*/  @!P0 NANOSLEEP.SYNCS 0x989680 ;  /* 0x009896800000895d */ /* 0x004fea0003900000 */
[----:B------:R-:W2:Y:S02]  /*2ae0*/  @!P0 SYNCS.PHASECHK.TRANS64 P0, [R0+URZ], R3 ;  /* 0x00000003000085a7 */ /* 0x000ea400080010ff */
[----:B--2---:R-:W-:Y:S05]  /*2af0*/  @P0 EXIT ;  /* 0x000000000000094d */ /* 0x004fea0003800000 */
[----:B------:R-:W-:Y:S05]  /*2b00*/  BRA `(.L_x_46) ;  /* 0xfffffffc00ec7947 */ /* 0x000fea000383ffff */
.L_x_22:
[----:B------:R-:W-:-:S04]  /*2b10*/  UISETP.NE.AND UP0, UPT, UR46, URZ, UPT ;  /* 0x000000ff2e00728c */ /* 0x000fc8000bf05270 */
[----:B------:R-:W-:-:S09]  /*2b20*/  UISETP.NE.OR UP0, UPT, UR18, 0x1, UP0 ;  /* 0x000000011200788c */ /* 0x000fd20008705670 */
[----:B------:R-:W-:Y:S05]  /*2b30*/  BRA.U UP0, `(.L_x_47) ;  /* 0x0000000500487547 */ /* 0x000fea000b800000 */
[----:B------:R-:W-:Y:S01]  /*2b40*/  ISETP.GE.U32.AND P2, PT, R0, 0x4, PT ;  /* 0x000000040000780c */ /* 0x000fe20003f46070 */
[----:B------:R-:W-:Y:S01]  /*2b50*/  IMAD.MOV.U32 R12, RZ, RZ, 0x1 ;  /* 0x00000001ff0c7424 */ /* 0x000fe200078e00ff */
[----:B------:R-:W-:Y:S02]  /*2b60*/  CS2R R10, SRZ ;  /* 0x00000000000a7805 */ /* 0x000fe4000001ff00 */
[----:B------:R-:W-:Y:S01]  /*2b70*/  CS2R R8, SRZ ;  /* 0x0000000000087805 */ /* 0x000fe2000001ff00 */
[----:B------:R-:W-:Y:S01]  /*2b80*/  UMOV UR6, 0x400 ;  /* 0x0000040000067882 */ /* 0x000fe20000000000 */
[----:B------:R-:W-:Y:S01]  /*2b90*/  UMOV UR5, URZ ;  /* 0x000000ff00057c82 */ /* 0x000fe20008000000 */
[----:B------:R-:W-:-:S12]  /*2ba0*/  ULEA UR6, UR46, UR6, 0x18 ;  /* 0x000000062e067291 */ /* 0x000fd8000f8ec0ff */
.L_x_51:
[----:B------:R-:W-:Y:S02]  /*2bb0*/  LEA R2, R8, UR6, 0x3 ;  /* 0x0000000608027c11 */ /* 0x000fe4000f8e18ff */
[----:B------:R-:W-:-:S03]  /*2bc0*/  SHF.L.U32 R5, R9, 0x1f, RZ ;  /* 0x0000001f09057819 */ /* 0x000fc600000006ff */
[----:B------:R-:W-:Y:S01]  /*2bd0*/  VIADD R4, R2, 0xe0 ;  /* 0x000000e002047836 */ /* 0x000fe20000000000 */
[----:B------:R-:W1:Y:S02]  /*2be0*/  SYNCS.PHASECHK.TRANS64.TRYWAIT P0, [R2+URZ+0xd0], R5 ;  /* 0x0000d005020075a7 */ /* 0x000e6400080011ff */
[----:B-1----:R-:W-:Y:S05]  /*2bf0*/  @!P0 BRA `(.L_x_48) ;  /* 0x0000006400988947 */ /* 0x002fea0003800000 */
.L_x_133:
[----:B------:R-:W-:Y:S01]  /*2c00*/  ULEA UR4, UR5, UR6, 0x3 ;  /* 0x0000000605047291 */ /* 0x000fe2000f8e18ff */
[----:B------:R-:W-:Y:S02]  /*2c10*/  PRMT R4, RZ, 0x654, R4 ;  /* 0x00000654ff047816 */ /* 0x000fe40000000004 */
[----:B-1----:R-:W-:Y:S01]  /*2c20*/  SHF.L.U32 R5, R12, 0x1f, RZ ;  /* 0x0000001f0c057819 */ /* 0x002fe200000006ff */
[----:B------:R-:W-:Y:S01]  /*2c30*/  UIADD3 UR7, UPT, UPT, UR4, 0x70, URZ ;  /* 0x0000007004077890 */ /* 0x000fe2000fffe0ff */
[----:B------:R1:W-:Y:S05]  /*2c40*/  SYNCS.ARRIVE.TRANS64.RED.A1T0 RZ, [R4+URZ], RZ ;  /* 0x000000ff04ff79a7 */ /* 0x0003ea00081004ff */
[----:B------:R-:W-:Y:S01]  /*2c50*/  IMAD.U32 R7, RZ, RZ, UR7 ;  /* 0x00000007ff077e24 */ /* 0x000fe2000f8e00ff */
[----:B------:R-:W2:Y:S04]  /*2c60*/  SYNCS.PHASECHK.TRANS64.TRYWAIT P0, [UR4+0x80], R5 ;  /* 0x00008005ff0075a7 */ /* 0x000ea80008001104 */
[----:B------:R-:W-:Y:S01]  /*2c70*/  PRMT R6, R0, 0x654, R7 ;  /* 0x0000065400067816 */ /* 0x000fe20000000007 */
[----:B-1----:R-:W-:Y:S01]  /*2c80*/  @!P2 IMAD.MOV.U32 R4, RZ, RZ, 0x10 ;  /* 0x00000010ff04a424 */ /* 0x002fe200078e00ff */
[----:B--2---:R-:W-:Y:S06]  /*2c90*/  @!P0 BRA `(.L_x_49) ;  /* 0x0000006400848947 */ /* 0x004fec0003800000 */
.L_x_135:
[----:B------:R-:W-:Y:S01]  /*2ca0*/  ULEA UR8, UR5, UR6, 0x4 ;  /* 0x0000000605087291 */ /* 0x000fe2000f8e20ff */
[----:B------:R-:W-:Y:S01]  /*2cb0*/  SEL R3, R6, R3, !P2 ;  /* 0x0000000306037207 */ /* 0x000fe20005000000 */
[----:B------:R-:W-:Y:S01]  /*2cc0*/  UIADD3 UR9, UPT, UPT, UR4, 0x70, URZ ;  /* 0x0000007004097890 */ /* 0x000fe2000fffe0ff */
[----:B-1----:R-:W-:Y:S01]  /*2cd0*/  LEA R2, R11, UR6, 0x3 ;  /* 0x000000060b027c11 */ /* 0x002fe2000f8e18ff */
[----:B------:R-:W-:Y:S01]  /*2ce0*/  UIADD3 UR8, UPT, UPT, UR8, 0x100, URZ ;  /* 0x0000010008087890 */ /* 0x000fe2000fffe0ff */
[----:B------:R-:W-:Y:S01]  /*2cf0*/  SHF.L.U32 R5, R10, 0x1f, RZ ;  /* 0x0000001f0a057819 */ /* 0x000fe200000006ff */
[----:B------:R1:W-:Y:S01]  /*2d00*/  @!P2 SYNCS.ARRIVE.TRANS64.RED RZ, [R3+URZ], R4 ;  /* 0x0000000403ffa9a7 */ /* 0x0003e200080004ff */
[----:B------:R-:W-:Y:S01]  /*2d10*/  UIADD3 UR4, UPT, UPT, UR5, 0x1, URZ ;  /* 0x0000000105047890 */ /* 0x000fe2000fffe0ff */
[----:B------:R-:W-:-:S03]  /*2d20*/  VIADD R8, R8, 0x1 ;  /* 0x0000000108087836 */ /* 0x000fc60000000000 */
[----:B------:R-:W-:Y:S02]  /*2d30*/  UISETP.NE.AND UP0, UPT, UR4, 0x2, UPT ;  /* 0x000000020400788c */ /* 0x000fe4000bf05270 */
[----:B------:R-:W-:Y:S06]  /*2d40*/  UGETNEXTWORKID.BROADCAST [UR8], [UR9] ;  /* 0x00000000080073ca */ /* 0x000fec0008000100 */
[----:B------:R-:W-:Y:S01]  /*2d50*/  USEL UR7, URZ, 0x1, UP0 ;  /* 0x00000001ff077887 */ /* 0x000fe20008000000 */
[----:B------:R-:W-:Y:S01]  /*2d60*/  ISETP.NE.AND P0, PT, R8, 0x2, PT ;  /* 0x000000020800780c */ /* 0x000fe20003f05270 */
[----:B------:R-:W-:Y:S01]  /*2d70*/  USEL UR5, UR4, URZ, UP0 ;  /* 0x000000ff04057287 */ /* 0x000fe20008000000 */
[----:B------:R-:W2:Y:S03]  /*2d80*/  SYNCS.PHASECHK.TRANS64.TRYWAIT P1, [R2+URZ+0x70], R5 ;  /* 0x00007005020075a7 */ /* 0x000ea600080211ff */
[----:B------:R-:W-:Y:S01]  /*2d90*/  LOP3.LUT R12, R12, UR7, RZ, 0x3c, !PT ;  /* 0x000000070c0c7c12 */ /* 0x000fe2000f8e3cff */
[----:B-12---:R-:W-:Y:S07]  /*2da0*/  @!P1 BRA `(.L_x_50) ;  /* 0x0000006400589947 */ /* 0x006fee0003800000 */
.L_x_136:
[C---:B------:R-:W-:Y:S01]  /*2db0*/  LEA R4, R11.reuse, UR6, 0x4 ;  /* 0x000000060b047c11 */ /* 0x040fe2000f8e20ff */
[----:B-1----:R-:W-:Y:S01]  /*2dc0*/  VIADD R2, R2, 0x80 ;  /* 0x0000008002027836 */ /* 0x002fe20000000000 */
[----:B------:R-:W-:Y:S01]  /*2dd0*/  SEL R8, R8, RZ, P0 ;  /* 0x000000ff08087207 */ /* 0x000fe20000000000 */
[----:B------:R-:W-:-:S03]  /*2de0*/  VIADD R11, R11, 0x1 ;  /* 0x000000010b0b7836 */ /* 0x000fc60000000000 */
[----:B------:R-:W1:Y:S01]  /*2df0*/  LDS.128 R4, [R4+0x100] ;  /* 0x0001000004047984 */ /* 0x000e620000000c00 */
[----:B------:R-:W-:Y:S02]  /*2e00*/  PRMT R2, RZ, 0x654, R2 ;  /* 0x00000654ff027816 */ /* 0x000fe40000000002 */
[C---:B------:R-:W-:Y:S01]  /*2e10*/  ISETP.NE.AND P1, PT, R11.reuse, 0x2, PT ;  /* 0x000000020b00780c */ /* 0x040fe20003f25270 */
[----:B------:R-:W-:Y:S01]  /*2e20*/  @!PT LDS RZ, [RZ] ;  /* 0x00000000fffff984 */ /* 0x000fe20000000800 */
[----:B------:R-:W-:Y:S01]  /*2e30*/  @!PT LDS RZ, [RZ] ;  /* 0x00000000fffff984 */ /* 0x000fe20000000800 */
[----:B------:R-:W-:Y:S01]  /*2e40*/  @!PT LDS RZ, [RZ] ;  /* 0x00000000fffff984 */ /* 0x000fe20000000800 */
[----:B------:R-:W-:Y:S01]  /*2e50*/  @!PT LDS RZ, [RZ] ;  /* 0x00000000fffff984 */ /* 0x000fe20000000800 */
[----:B------:R2:W-:Y:S06]  /*2e60*/  MEMBAR.ALL.CTA ;  /* 0x0000000000007992 */ /* 0x0005ec0000008000 */
[----:B--2---:R-:W2:Y:S01]  /*2e70*/  FENCE.VIEW.ASYNC.S ;  /* 0x00000000000073c6 */ /* 0x004ea20000000000 */
[----:B------:R-:W-:Y:S01]  /*2e80*/  SEL R11, R11, RZ, P1 ;  /* 0x000000ff0b0b7207 */ /* 0x000fe20000800000 */
[----:B--2---:R2:W-:Y:S01]  /*2e90*/  SYNCS.ARRIVE.TRANS64.RED.A1T0 RZ, [R2+URZ], RZ ;  /* 0x000000ff02ff79a7 */ /* 0x0045e200081004ff */
[----:B-1----:R-:W-:-:S02]  /*2ea0*/  LOP3.LUT P3, RZ, R6, 0x1, RZ, 0xc0, !PT ;  /* 0x0000000106ff7812 */ /* 0x002fc4000786c0ff */
[----:B------:R-:W-:-:S04]  /*2eb0*/  SEL R5, RZ, 0x1, P1 ;  /* 0x00000001ff057807 */ /* 0x000fc80000800000 */
[----:B------:R-:W-:Y:S02]  /*2ec0*/  LOP3.LUT R10, R10, R5, RZ, 0x3c, !PT ;  /* 0x000000050a0a7212 */ /* 0x000fe400078e3cff */
[----:B--2---:R-:W-:-:S04]  /*2ed0*/  SEL R2, RZ, 0x1, P0 ;  /* 0x00000001ff027807 */ /* 0x004fc80000000000 */
[----:B------:R-:W-:Y:S01]  /*2ee0*/  LOP3.LUT R9, R9, R2, RZ, 0x3c, !PT ;  /* 0x0000000209097212 */ /* 0x000fe200078e3cff */
[----:B------:R-:W-:Y:S06]  /*2ef0*/  @P3 BRA `(.L_x_51) ;  /* 0xfffffffc002c3947 */ /* 0x000fec000383ffff */
[----:B------:R-:W-:Y:S01]  /*2f00*/  ULEA UR4, UR5, UR6, 0x3 ;  /* 0x0000000605047291 */ /* 0x000fe2000f8e18ff */
[----:B------:R-:W-:-:S08]  /*2f10*/  SHF.L.U32 R3, R12, 0x1f, RZ ;  /* 0x0000001f0c037819 */ /* 0x000fd000000006ff */
[----:B------:R-:W1:Y:S02]  /*2f20*/  SYNCS.PHASECHK.TRANS64 P0, [UR4+0x80], R3 ;  /* 0x00008003ff0075a7 */ /* 0x000e640008001004 */
[----:B-1----:R-:W-:Y:S05]  /*2f30*/  @P0 BRA `(.L_x_52) ;  /* 0x0000000000080947 */ /* 0x002fea0003800000 */
[----:B------:R-:W1:Y:S02]  /*2f40*/  SYNCS.PHASECHK.TRANS64.TRYWAIT P0, [UR4+0x80], R3 ;  /* 0x00008003ff0075a7 */ /* 0x000e640008001104 */
[----:B-1----:R-:W-:Y:S05]  /*2f50*/  @!P0 BRA `(.L_x_53) ;  /* 0x0000006400008947 */ /* 0x002fea0003800000 */
.L_x_52:
[----:B------:R-:W-:-:S04]  /*2f60*/  UIADD3 UR7, UPT, UPT, UR5, 0x1, URZ ;  /* 0x0000000105077890 */ /* 0x000fc8000fffe0ff */
[----:B------:R-:W-:-:S04]  /*2f70*/  UISETP.NE.AND UP0, UPT, UR7, 0x2, UPT ;  /* 0x000000020700788c */ /* 0x000fc8000bf05270 */
[----:B------:R-:W-:Y:S02]  /*2f80*/  USEL UR8, URZ, 0x1, UP0 ;  /* 0x00000001ff087887 */ /* 0x000fe40008000000 */
[----:B------:R-:W-:-:S04]  /*2f90*/  USEL UR7, UR7, URZ, UP0 ;  /* 0x000000ff07077287 */ /* 0x000fc80008000000 */
[----:B------:R-:W-:Y:S01]  /*2fa0*/  ULEA UR7, UR7, UR6, 0x3 ;  /* 0x0000000607077291 */ /* 0x000fe2000f8e18ff */
[----:B-1----:R-:W-:-:S04]  /*2fb0*/  LOP3.LUT R3, R12, UR8, RZ, 0x3c, !PT ;  /* 0x000000080c037c12 */ /* 0x002fc8000f8e3cff */
[----:B------:R-:W-:-:S04]  /*2fc0*/  SHF.L.U32 R0, R3, 0x1f, RZ ;  /* 0x0000001f03007819 */ /* 0x000fc800000006ff */
[----:B------:R-:W1:Y:S02]  /*2fd0*/  SYNCS.PHASECHK.TRANS64 P0, [UR7+0x80], R0 ;  /* 0x00008000ff0075a7 */ /* 0x000e640008001007 */
[----:B-1----:R-:W-:Y:S05]  /*2fe0*/  @P0 EXIT ;  /* 0x000000000000094d */ /* 0x002fea0003800000 */
[----:B------:R-:W-:Y:S02]  /*2ff0*/  SHF.L.U32 R3, R3, 0x1f, RZ ;  /* 0x0000001f03037819 */ /* 0x000fe400000006ff */
[----:B------:R-:W-:-:S07]  /*3000*/  MOV R0, UR7 ;  /* 0x0000000700007c02 */ /* 0x000fce0008000f00 */
.L_x_54:
[----:B-1----:R1:W2:Y:S02]  /*3010*/  SYNCS.PHASECHK.TRANS64.TRYWAIT P0, [R0+URZ+0x80], R3 ;  /* 0x00008003000075a7 */ /* 0x0022a400080011ff */
[----:B--2---:R-:W-:Y:S05]  /*3020*/  @!P0 NANOSLEEP.SYNCS 0x989680 ;  /* 0x009896800000895d */ /* 0x004fea0003900000 */
[----:B------:R-:W2:Y:S02]  /*3030*/  @!P0 SYNCS.PHASECHK.TRANS64 P0, [R0+URZ+0x80], R3 ;  /* 0x00008003000085a7 */ /* 0x000ea400080010ff */
[----:B--2---:R-:W-:Y:S05]  /*3040*/  @P0 EXIT ;  /* 0x000000000000094d */ /* 0x004fea0003800000 */
[----:B------:R-:W-:Y:S05]  /*3050*/  BRA `(.L_x_54) ;  /* 0xfffffffc00ec7947 */ /* 0x000fea000383ffff */
.L_x_47:
[----:B------:R-:W-:Y:S05]  /*3060*/  BRA.U UP4, `(.L_x_55) ;  /* 0x0000001104d87547 */ /* 0x000fea000b800000 */
[----:B------:R-:W-:Y:S01]  /*3070*/  UMOV UR4, 0x40 ;  /* 0x0000004000047882 */ /* 0x000fe20000000000 */
[----:B------:R-:W-:Y:S01]  /*3080*/  NOP ;  /* 0x0000000000007918 */ /* 0x000fe20000000000 */
[----:B------:R-:W-:Y:S01]  /*3090*/  ULEA UR5, UR46, UR4, 0x18 ;  /* 0x000000042e057291 */ /* 0x000fe2000f8ec0ff */
[----:B------:R-:W-:Y:S02]  /*30a0*/  UMOV UR6, 0x400 ;  /* 0x0000040000067882 */ /* 0x000fe40000000000 */
[----:B------:R-:W-:-:S06]  /*30b0*/  ULEA UR6, UR46, UR6, 0x18 ;  /* 0x000000062e067291 */ /* 0x000fcc000f8ec0ff */
[----:B------:R-:W1:Y:S02]  /*30c0*/  LDS.U8 R0, [UR5+0x1c] ;  /* 0x00001c05ff007984 */ /* 0x000e640008000000 */
[----:B-1----:R-:W-:-:S13]  /*30d0*/  ISETP.NE.AND P0, PT, R0, RZ, PT ;  /* 0x000000ff0000720c */ /* 0x002fda0003f05270 */
[----:B------:R-:W-:Y:S05]  /*30e0*/  @P0 BRA `(.L_x_56) ;  /* 0x0000000400080947 */ /* 0x000fea0003800000 */
[----:B------:R-:W-:Y:S02]  /*30f0*/  UISETP.NE.U32.AND UP1, UPT, UR45, 0x1, UPT ;  /* 0x000000012d00788c */ /* 0x000fe4000bf25070 */
[----:B------:R-:W-:-:S07]  /*3100*/  UIADD3 UR7, UPT, UPT, UR5, 0x8, URZ ;  /* 0x0000000805077890 */ /* 0x000fce000fffe0ff */
[----:B------:R-:W-:Y:S05]  /*3110*/  BRA.U !UP1, `(.L_x_57) ;  /* 0x00000001099c7547 */ /* 0x000fea000b800000 */
[----:B------:R-:W-:Y:S01]  /*3120*/  ELECT P0, URZ, PT ;  /* 0x0000000000ff782f */ /* 0x000fe20003800000 */
[----:B------:R-:W-:-:S12]  /*3130*/  BSSY B0, `(.L_x_57) ;  /* 0x0000025000007945 */ /* 0x000fd80003800000 */
[----:B------:R-:W-:Y:S05]  /*3140*/  @!P0 BRA `(.L_x_58) ;  /* 0x00000000008c8947 */ /* 0x000fea0003800000 */
[----:B------:R-:W-:-:S05]  /*3150*/  UMOV UR4, 0x10 ;  /* 0x0000001000047882 */ /* 0x000fca0000000000 */
[----:B------:R-:W-:Y:S04]  /*3160*/  DEPBAR.LE SB1, 0x36 ;  /* 0x00009d800000791a */ /* 0x000fe80000000000 */
[----:B------:R-:W1:Y:S02]  /*3170*/  UTCATOMSWS.2CTA.FIND_AND_SET.ALIGN UP0, UR4, UR4 ;  /* 0x00000004000475e3 */ /* 0x000e640008200800 */
[----:B-1----:R-:W-:Y:S01]  /*3180*/  MOV R11, UR4 ;  /* 0x00000004000b7c02 */ /* 0x002fe20008000f00 */
[----:B------:R-:W-:Y:S06]  /*3190*/  BRA.U UP0, `(.L_x_59) ;  /* 0x0000000100187547 */ /* 0x000fec000b800000 */
.L_x_60:
[----:B------:R-:W-:Y:S05]  /*31a0*/  NANOSLEEP 0x64 ;  /* 0x000000640000795d */ /* 0x000fea0003800000 */
[----:B------:R-:W-:-:S05]  /*31b0*/  UMOV UR4, 0x10 ;  /* 0x0000001000047882 */ /* 0x000fca0000000000 */
[----:B------:R-:W-:Y:S04]  /*31c0*/  DEPBAR.LE SB1, 0x36 ;  /* 0x00009d800000791a */ /* 0x000fe80000000000 */
[----:B------:R-:W1:Y:S02]  /*31d0*/  UTCATOMSWS.2CTA.FIND_AND_SET.ALIGN UP0, UR4, UR4 ;  /* 0x00000004000475e3 */ /* 0x000e640008200800 */
[----:B-1----:R-:W-:Y:S01]  /*31e0*/  MOV R11, UR4 ;  /* 0x00000004000b7c02 */ /* 0x002fe20008000f00 */
[----:B------:R-:W-:Y:S05]  /*31f0*/  BRA.U !UP0, `(.L_x_60) ;  /* 0xfffffffd08e87547 */ /* 0x000fea000b83ffff */
.L_x_59:
[----:B------:R-:W1:Y:S01]  /*3200*/  LDS R7, [UR5+0x10] ;  /* 0x00001005ff077984 */ /* 0x000e620008000800 */
[----:B------:R-:W-:Y:S01]  /*3210*/  IMAD.U32 R5, RZ, RZ, UR6 ;  /* 0x00000006ff057e24 */ /* 0x000fe2000f8e00ff */
[----:B------:R-:W-:-:S03]  /*3220*/  MOV R4, UR47 ;  /* 0x0000002f00047c02 */ /* 0x000fc60008000f00 */
[----:B------:R-:W-:Y:S01]  /*3230*/  VIADD R5, R5, 0x120 ;  /* 0x0000012005057836 */ /* 0x000fe20000000000 */
[----:B-1----:R-:W-:-:S04]  /*3240*/  SHF.L.U32 R7, R7, 0x1f, RZ ;  /* 0x0000001f07077819 */ /* 0x002fc800000006ff */
[----:B------:R-:W1:Y:S02]  /*3250*/  SYNCS.PHASECHK.TRANS64.TRYWAIT P0, [UR5+0x8], R7 ;  /* 0x00000807ff0075a7 */ /* 0x000e640008001105 */
[----:B-1----:R-:W-:Y:S05]  /*3260*/  @P0 BRA `(.L_x_61) ;  /* 0x0000000000080947 */ /* 0x002fea0003800000 */
[----:B------:R-:W1:Y:S02]  /*3270*/  SYNCS.PHASECHK.TRANS64.TRYWAIT P0, [UR5+0x8], R7 ;  /* 0x00000807ff0075a7 */ /* 0x000e640008001105 */
[----:B-1----:R-:W-:Y:S05]  /*3280*/  @!P0 BRA `(.L_x_62) ;  /* 0x00000060004c8947 */ /* 0x002fea0003800000 */
.L_x_61:
[----:B-1----:R-:W-:Y:S01]  /*3290*/  HFMA2 R0, -RZ, RZ, 0, 5.9604644775390625e-08 ;  /* 0x00000001ff007431 */ /* 0x002fe200000001ff */
[----:B------:R-:W-:Y:S01]  /*32a0*/  UPRMT UR4, UR47, 0x654, UR7 ;  /* 0x000006542f047896 */ /* 0x000fe20008000007 */
[----:B------:R-:W-:Y:S01]  /*32b0*/  IMAD.MOV.U32 R8, RZ, RZ, 0xffff ;  /* 0x0000ffffff087424 */ /* 0x000fe200078e00ff */
[----:B------:R-:W-:Y:S01]  /*32c0*/  PRMT R4, R4, 0x654, R5 ;  /* 0x0000065404047816 */ /* 0x000fe20000000005 */
[----:B------:R-:W-:Y:S02]  /*32d0*/  IMAD.MOV.U32 R6, RZ, RZ, 0x4 ;  /* 0x00000004ff067424 */ /* 0x000fe400078e00ff */
[----:B------:R-:W-:Y:S01]  /*32e0*/  IMAD.SHL.U32 R9, R11, 0x20, RZ ;  /* 0x000000200b097824 */ /* 0x000fe200078e00ff */
[----:B------:R-:W-:Y:S02]  /*32f0*/  MOV R5, UR4 ;  /* 0x0000000400057c02 */ /* 0x000fe40008000f00 */
[-C--:B------:R-:W-:Y:S01]  /*3300*/  SHF.L.U32 R8, R8, R11.reuse, RZ ;  /* 0x0000000b08087219 */ /* 0x080fe200000006ff */
[----:B------:R1:W-:Y:S01]  /*3310*/  SYNCS.ARRIVE.TRANS64.RED RZ, [UR4], R6 ;  /* 0x00000006ffff79a7 */ /* 0x0003e20008000404 */
[----:B------:R-:W-:Y:S01]  /*3320*/  SHF.L.U32 R7, R0, R11, RZ ;  /* 0x0000000b00077219 */ /* 0x000fe200000006ff */
[----:B------:R1:W-:Y:S04]  /*3330*/  STS [UR6+0x120], R9 ;  /* 0x00012009ff007988 */ /* 0x0003e80008000806 */
[----:B------:R1:W-:Y:S04]  /*3340*/  STAS [R4.64], R11 ;  /* 0x0000000b04007dbd */ /* 0x0003e8000c0008ff */
[----:B------:R1:W-:Y:S04]  /*3350*/  ATOMS.OR RZ, [UR5+0x14], R8 ;  /* 0x00001408ffff798c */ /* 0x0003e8000b000005 */
[----:B------:R1:W-:Y:S04]  /*3360*/  ATOMS.OR RZ, [UR5+0x18], R7 ;  /* 0x00001807ffff798c */ /* 0x0003e8000b000005 */
[----:B------:R1:W-:Y:S02]  /*3370*/  ATOMS.XOR RZ, [UR5+0x10], R0 ;  /* 0x00001000ffff798c */ /* 0x0003e4000b800005 */
.L_x_58:
[----:B------:R-:W-:Y:S05]  /*3380*/  BSYNC B0 ;  /* 0x0000000000007941 */ /* 0x000fea0003800000 */
.L_x_57:
[----:B------:R-:W-:Y:S05]  /*3390*/  BRA.U UP1, `(.L_x_63) ;  /* 0x00000001016c7547 */ /* 0x000fea000b800000 */
[----:B------:R-:W-:-:S03]  /*33a0*/  UMOV UR4, 0xffffffff ;  /* 0xffffffff00047882 */ /* 0x000fc60000000000 */
[----:B------:R-:W-:Y:S05]  /*33b0*/  BRA.DIV UR4, `(.L_x_64) ;  /* 0x0000006204187947 */ /* 0x000fea000b800000 */
[----:B------:R-:W-:-:S13]  /*33c0*/  ELECT P0, URZ, PT ;  /* 0x0000000000ff782f */ /* 0x000fda0003800000 */
.L_x_140:
[----:B------:R-:W-:Y:S05]  /*33d0*/  @!P0 BRA `(.L_x_63) ;  /* 0x00000000005c8947 */ /* 0x000fea0003800000 */
[----:B-1----:R-:W1:Y:S02]  /*33e0*/  LDS R5, [UR5+0x10] ;  /* 0x00001005ff057984 */ /* 0x002e640008000800 */
[----:B-1----:R-:W-:-:S04]  /*33f0*/  SHF.L.U32 R5, R5, 0x1f, RZ ;  /* 0x0000001f05057819 */ /* 0x002fc800000006ff */
[----:B------:R-:W1:Y:S02]  /*3400*/  SYNCS.PHASECHK.TRANS64.TRYWAIT P0, [UR5+0x8], R5 ;  /* 0x00000805ff0075a7 */ /* 0x000e640008001105 */
[----:B-1----:R-:W-:Y:S05]  /*3410*/  @P0 BRA `(.L_x_65) ;  /* 0x0000000000080947 */ /* 0x002fea0003800000 */
[----:B------:R-:W1:Y:S02]  /*3420*/  SYNCS.PHASECHK.TRANS64.TRYWAIT P0, [UR5+0x8], R5 ;  /* 0x00000805ff0075a7 */ /* 0x000e640008001105 */
[----:B-1----:R-:W-:Y:S05]  /*3430*/  @!P0 BRA `(.L_x_66) ;  /* 0x00000060001c8947 */ /* 0x002fea0003800000 */
.L_x_65:
[----:B------:R-:W2:Y:S01]  /*3440*/  LDS R7, [UR6+0x120] ;  /* 0x00012006ff077984 */ /* 0x000ea20008000800 */
[----:B-1----:R-:W-:Y:S02]  /*3450*/  HFMA2 R0, -RZ, RZ, 0, 5.9604644775390625e-08 ;  /* 0x00000001ff007431 */ /* 0x002fe400000001ff */
[----:B------:R-:W-:Y:S01]  /*3460*/  IMAD.MOV.U32 R4, RZ, RZ, 0xffff ;  /* 0x0000ffffff047424 */ /* 0x000fe200078e00ff */
[----:B------:R-:W-:Y:S01]  /*3470*/  UPRMT UR4, UR47, 0x654, UR7 ;  /* 0x000006542f047896 */ /* 0x000fe20008000007 */
[----:B--2---:R-:W-:-:S03]  /*3480*/  IMAD.SHL.U32 R5, R7, 0x20, RZ ;  /* 0x0000002007057824 */ /* 0x004fc600078e00ff */
[-C--:B------:R-:W-:Y:S02]  /*3490*/  SHF.L.U32 R4, R4, R7.reuse, RZ ;  /* 0x0000000704047219 */ /* 0x080fe400000006ff */
[----:B------:R-:W-:Y:S01]  /*34a0*/  SHF.L.U32 R7, R0, R7, RZ ;  /* 0x0000000700077219 */ /* 0x000fe200000006ff */
[----:B------:R2:W-:Y:S04]  /*34b0*/  STS [UR6+0x120], R5 ;  /* 0x00012005ff007988 */ /* 0x0005e80008000806 */
[----:B------:R2:W-:Y:S04]  /*34c0*/  ATOMS.OR RZ, [UR5+0x14], R4 ;  /* 0x00001404ffff798c */ /* 0x0005e8000b000005 */
[----:B------:R2:W-:Y:S01]  /*34d0*/  ATOMS.OR RZ, [UR5+0x18], R7 ;  /* 0x00001807ffff798c */ /* 0x0005e2000b000005 */
[----:B------:R-:W-:Y:S03]  /*34e0*/  SYNCS.ARRIVE.TRANS64.RED.A1T0 RZ, [UR4], RZ ;  /* 0x000000ffffff79a7 */ /* 0x000fe60008100404 */
[----:B------:R2:W-:Y:S01]  /*34f0*/  ATOMS.XOR RZ, [UR5+0x10], R0 ;  /* 0x00001000ffff798c */ /* 0x0005e2000b800005 */
[----:B------:R-:W-:Y:S05]  /*3500*/  BRA `(.L_x_63) ;  /* 0x0000000000107947 */ /* 0x000fea0003800000 */
.L_x_56:
[----:B------:R-:W-:Y:S02]  /*3510*/  MOV R0, 0xffffffff ;  /* 0xffffffff00007802 */ /* 0x000fe40000000f00 */
[----:B------:R-:W-:-:S03]  /*3520*/  MOV R4, 0x3550 ;  /* 0x0000355000047802 */ /* 0x000fc60000000f00 */
[----:B------:R1:W-:Y:S04]  /*3530*/  STS [UR6+0x120], R0 ;  /* 0x00012000ff007988 */ /* 0x0003e80008000806 */
[----:B-1---5:R-:W-:Y:S05]  /*3540*/  CALL.REL.NOINC `($__internal_1_$__cuda_sm10x_tcgen05_guardrail_trap_phase_invalid_during_alloc) ;  /* 0x0000006400647944 */ /* 0x022fea0003c00000 */
.L_x_63:
[----:B------:R-:W-:Y:S05]  /*3550*/  WARPSYNC.ALL ;  /* 0x0000000000007948 */ /* 0x000fea0003800000 */
[----:B------:R-:W3:Y:S01]  /*3560*/  S2UR UR4, SR_CgaCtaId ;  /* 0x00000000000479c3 */ /* 0x000ee20000008800 */
[----:B------:R-:W-:Y:S01]  /*3570*/  UMOV UR26, 0x400 ;  /* 0x00000400001a7882 */ /* 0x000fe20000000000 */
[----:B------:R-:W-:-:S06]  /*3580*/  NOP ;  /* 0x0000000000007918 */ /* 0x000fcc0000000000 */
[----:B------:R-:W-:Y:S06]  /*3590*/  BAR.ARV 0x6, 0xa0 ;  /* 0x0182800000007b1d */ /* 0x000fec0000002000 */
[----:B------:R-:W4:Y:S01]  /*35a0*/  LDCU UR6, c[0x0][0x38c] ;  /* 0x00007180ff0677ac */ /* 0x000f220008000800 */
[----:B------:R-:W-:Y:S01]  /*35b0*/  LOP3.LUT R3, R3, 0xffff, RZ, 0xc0, !PT ;  /* 0x0000ffff03037812 */ /* 0x000fe200078ec0ff */
[----:B-1----:R-:W-:Y:S01]  /*35c0*/  IMAD.MOV.U32 R9, RZ, RZ, 0x1 ;  /* 0x00000001ff097424 */ /* 0x002fe200078e00ff */
[----:B------:R-:W-:Y:S01]  /*35d0*/  LOP3.LUT R2, R2, 0xffff, RZ, 0xc0, !PT ;  /* 0x0000ffff02027812 */ /* 0x000fe200078ec0ff */
[----:B------:R-:W-:Y:S01]  /*35e0*/  IMAD.MOV.U32 R8, RZ, RZ, RZ ;  /* 0x000000ffff087224 */ /* 0x000fe200078e00ff */
[----:B------:R-:W-:Y:S01]  /*35f0*/  R2UR UR28, R3 ;  /* 0x00000000031c72ca */ /* 0x000fe200000e0000 */
[----:B------:R-:W-:Y:S01]  /*3600*/  UMOV UR32, URZ ;  /* 0x000000ff00207c82 */ /* 0x000fe20008000000 */
[----:B------:R-:W-:-:S02]  /*3610*/  R2UR UR42, R2 ;  /* 0x00000000022a72ca */ /* 0x000fc400000e0000 */
[----:B------:R-:W-:Y:S01]  /*3620*/  CS2R R2, SRZ ;  /* 0x0000000000027805 */ /* 0x000fe2000001ff00 */
[----:B------:R-:W-:Y:S01]  /*3630*/  UMOV UR23, URZ ;  /* 0x000000ff00177c82 */ /* 0x000fe20008000000 */
[----:B---3--:R-:W-:Y:S01]  /*3640*/  ULEA UR26, UR4, UR26, 0x18 ;  /* 0x0000001a041a7291 */ /* 0x008fe2000f8ec0ff */
[----:B------:R-:W-:Y:S01]  /*3650*/  UMOV UR22, URZ ;  /* 0x000000ff00167c82 */ /* 0x000fe20008000000 */
[----:B------:R-:W-:Y:S02]  /*3660*/  UISETP.NE.AND UP3, UPT, UR45, URZ, UPT ;  /* 0x000000ff2d00728c */ /* 0x000fe4000bf65270 */
[----:B------:R-:W-:Y:S02]  /*3670*/  UIADD3 UR5, UPT, UPT, UR26, 0x8400, URZ ;  /* 0x000084001a057890 */ /* 0x000fe4000fffe0ff */
[----:B------:R-:W-:-:S03]  /*3680*/  UIADD3 UR4, UPT, UPT, UR26, 0x18400, URZ ;  /* 0x000184001a047890 */ /* 0x000fc6000fffe0ff */
[----:B--2---:R-:W1:Y:S01]  /*3690*/  LDS R0, [UR26+0x120] ;  /* 0x0001201aff007984 */ /* 0x004e620008000800 */
[----:B----4-:R-:W-:Y:S02]  /*36a0*/  UIADD3 UR6, UPT, UPT, UR6, 0x7f, URZ ;  /* 0x0000007f06067890 */ /* 0x010fe4000fffe0ff */
[----:B------:R-:W-:Y:S02]  /*36b0*/  USHF.R.U32.HI UR5, URZ, 0x4, UR5 ;  /* 0x00000004ff057899 */ /* 0x000fe40008011605 */
[----:B------:R-:W-:Y:S02]  /*36c0*/  USHF.R.S32.HI UR33, URZ, 0x1f, UR6 ;  /* 0x0000001fff217899 */ /* 0x000fe40008011406 */
[----:B------:R-:W-:Y:S02]  /*36d0*/  USHF.R.U32.HI UR4, URZ, 0x4, UR4 ;  /* 0x00000004ff047899 */ /* 0x000fe40008011604 */
[----:B------:R-:W-:Y:S02]  /*36e0*/  ULEA.HI UR33, UR33, UR6, URZ, 0x7 ;  /* 0x0000000621217291 */ /* 0x000fe4000f8f38ff */
[----:B------:R-:W-:-:S02]  /*36f0*/  ULOP3.LUT UR5, UR5, 0x3fff, URZ, 0xc0, !UPT ;  /* 0x00003fff05057892 */ /* 0x000fc4000f8ec0ff */
[----:B------:R-:W-:Y:S02]  /*3700*/  USHF.R.S32.HI UR33, URZ, 0x7, UR33 ;  /* 0x00000007ff217899 */ /* 0x000fe40008011421 */
[----:B------:R-:W-:Y:S02]  /*3710*/  ULOP3.LUT UR30, UR4, 0x3fff, URZ, 0xc0, !UPT ;  /* 0x00003fff041e7892 */ /* 0x000fe4000f8ec0ff */
[----:B------:R-:W-:Y:S01]  /*3720*/  UISETP.LT.AND UP0, UPT, UR33, 0x1, UPT ;  /* 0x000000012100788c */ /* 0x000fe2000bf01270 */
[----:B------:R-:W-:Y:S01]  /*3730*/  UMOV UR40, 0x0 ;  /* 0x0000000000287882 */ /* 0x000fe20000000000 */
[----:B------:R-:W-:Y:S01]  /*3740*/  UMOV UR41, 0x102004a0 ;  /* 0x102004a000297882 */ /* 0x000fe20000000000 */
[----:B------:R-:W-:Y:S02]  /*3750*/  ULOP3.LUT UR29, UR5, 0x10000, URZ, 0xfc, !UPT ;  /* 0x00010000051d7892 */ /* 0x000fe4000f8efcff */
[----:B------:R-:W-:Y:S02]  /*3760*/  ULOP3.LUT UR30, UR30, 0x10000, URZ, 0xfc, !UPT ;  /* 0x000100001e1e7892 */ /* 0x000fe4000f8efcff */
[----:B------:R-:W-:Y:S01]  /*3770*/  USEL UR43, UR33, 0x1, !UP0 ;  /* 0x00000001212b7887 */ /* 0x000fe2000c000000 */
[----:B------:R-:W-:Y:S01]  /*3780*/  UMOV UR38, 0x0 ;  /* 0x0000000000267882 */ /* 0x000fe20000000000 */
[----:B------:R-:W-:Y:S01]  /*3790*/  UMOV UR39, 0x102004a0 ;  /* 0x102004a000277882 */ /* 0x000fe20000000000 */
[----:B------:R-:W-:Y:S01]  /*37a0*/  UMOV UR36, 0x0 ;  /* 0x0000000000247882 */ /* 0x000fe20000000000 */
[----:B------:R-:W-:Y:S01]  /*37b0*/  UMOV UR37, 0x102004a0 ;  /* 0x102004a000257882 */ /* 0x000fe20000000000 */
[----:B------:R-:W-:Y:S01]  /*37c0*/  UMOV UR34, 0x0 ;  /* 0x0000000000227882 */ /* 0x000fe20000000000 */
[----:B------:R-:W-:Y:S01]  /*37d0*/  UMOV UR35, 0x102004a0 ;  /* 0x102004a000237882 */ /* 0x000fe20000000000 */
[----:B-1----:R-:W-:-:S15]  /*37e0*/  R2UR UR44, R0 ;  /* 0x00000000002c72ca */ /* 0x002fde00000e0000 */
.L_x_74:
[C---:B------:R-:W-:Y:S02]  /*37f0*/  LEA R0, R8.reuse, UR26, 0x3 ;  /* 0x0000001a08007c11 */ /* 0x040fe4000f8e18ff */
[----:B------:R-:W-:Y:S02]  /*3800*/  SHF.L.U32 R5, R3, 0x1f, RZ ;  /* 0x0000001f03057819 */ /* 0x000fe400000006ff */
[----:B------:R-:W-:Y:S02]  /*3810*/  LEA R4, R8, UR26, 0x4 ;  /* 0x0000001a08047c11 */ /* 0x000fe4000f8e20ff */
[----:B------:R-:W1:Y:S02]  /*3820*/  SYNCS.PHASECHK.TRANS64.TRYWAIT P0, [R0+URZ+0x70], R5 ;  /* 0x00007005000075a7 */ /* 0x000e6400080011ff */
[----:B-1-3--:R-:W-:Y:S05]  /*3830*/  @!P0 BRA `(.L_x_67) ;  /* 0x0000005c00348947 */ /* 0x00afea0003800000 */
.L_x_141:
[----:B-1----:R-:W1:Y:S01]  /*3840*/  LDS.128 R4, [R4+0x100] ;  /* 0x0001000004047984 */ /* 0x002e620000000c00 */
[----:B------:R-:W-:Y:S02]  /*3850*/  VIADD R0, R0, 0x80 ;  /* 0x0000008000007836 */ /* 0x000fe40000000000 */
[----:B------:R-:W-:Y:S01]  /*3860*/  VIADD R8, R8, 0x1 ;  /* 0x0000000108087836 */ /* 0x000fe20000000000 */
[----:B------:R-:W-:Y:S01]  /*3870*/  @!PT LDS RZ, [RZ] ;  /* 0x00000000fffff984 */ /* 0x000fe20000000800 */
[----:B------:R-:W-:Y:S01]  /*3880*/  @!PT LDS RZ, [RZ] ;  /* 0x00000000fffff984 */ /* 0x000fe20000000800 */
[----:B------:R-:W-:Y:S01]  /*3890*/  @!PT LDS RZ, [RZ] ;  /* 0x00000000fffff984 */ /* 0x000fe20000000800 */
[----:B------:R-:W-:Y:S01]  /*38a0*/  @!PT LDS RZ, [RZ] ;  /* 0x00000000fffff984 */ /* 0x000fe20000000800 */
[----:B------:R2:W-:Y:S06]  /*38b0*/  MEMBAR.ALL.CTA ;  /* 0x0000000000007992 */ /* 0x0005ec0000008000 */
[----:B--2---:R-:W2:Y:S01]  /*38c0*/  FENCE.VIEW.ASYNC.S ;  /* 0x00000000000073c6 */ /* 0x004ea20000000000 */
[----:B------:R-:W-:-:S04]  /*38d0*/  PRMT R0, RZ, 0x654, R0 ;  /* 0x00000654ff007816 */ /* 0x000fc80000000000 */
[----:B--2---:R2:W-:Y:S01]  /*38e0*/  SYNCS.ARRIVE.TRANS64.RED.A1T0 RZ, [R0+URZ], RZ ;  /* 0x000000ff00ff79a7 */ /* 0x0045e200081004ff */
[----:B-1----:R-:W-:Y:S01]  /*38f0*/  LOP3.LUT P1, RZ, R6, 0x1, RZ, 0xc0, !PT ;  /* 0x0000000106ff7812 */ /* 0x002fe2000782c0ff */
[----:B--2---:R-:W-:-:S12]  /*3900*/  BRA.U UP3, `(.L_x_68) ;  /* 0x0000000503087547 */ /* 0x004fd8000b800000 */
[----:B------:R-:W1:Y:S01]  /*3910*/  LDCU UR4, c[0x0][0x38c] ;  /* 0x00007180ff0477ac */ /* 0x000e620008000800 */
[----:B------:R-:W-:Y:S02]  /*3920*/  PLOP3.LUT P2, PT, PT, PT, PT, 0x80, 0x8 ;  /* 0x000000000008781c */ /* 0x000fe40003f4f070 */
[----:B------:R-:W-:Y:S01]  /*3930*/  SHF.L.U32 R5, R9, 0x1f, RZ ;  /* 0x0000001f09057819 */ /* 0x000fe200000006ff */
[----:B------:R-:W-:Y:S02]  /*3940*/  ULEA UR31, UR32, UR26, 0x3 ;  /* 0x0000001a201f7291 */ /* 0x000fe4000f8e18ff */
[----:B------:R-:W-:Y:S02]  /*3950*/  ULEA UR11, UR32, UR44, 0x7 ;  /* 0x0000002c200b7291 */ /* 0x000fe4000f8e38ff */
[----:B-1----:R-:W-:-:S06]  /*3960*/  UISETP.GE.AND UP0, UPT, UR4, 0x1, UPT ;  /* 0x000000010400788c */ /* 0x002fcc000bf06270 */
[----:B------:R-:W-:-:S05]  /*3970*/  PLOP3.LUT P0, PT, PT, PT, UP0, 0x80, 0x8 ;  /* 0x000000000008781c */ /* 0x000fca0003f0f008 */
[----:B------:R-:W-:-:S08]  /*3980*/  @UP0 ULEA UR4, UR23, UR26, 0x3 ;  /* 0x0000001a17040291 */ /* 0x000fd0000f8e18ff */
[----:B------:R-:W-:-:S04]  /*3990*/  @P0 SHF.L.U32 R0, R2, 0x1f, RZ ;  /* 0x0000001f02000819 */ /* 0x000fc800000006ff */
[----:B------:R1:W2:Y:S01]  /*39a0*/  @P0 SYNCS.PHASECHK.TRANS64.TRYWAIT P2, [UR4], R0 ;  /* 0x00000000ff0005a7 */ /* 0x0002a20008041104 */
[----:B------:R-:W3:Y:S02]  /*39b0*/  SYNCS.PHASECHK.TRANS64.TRYWAIT P0, [UR31+0xb0], R5 ;  /* 0x0000b005ff0075a7 */ /* 0x000ee4000800111f */
[----:B-123--:R-:W-:Y:S05]  /*39c0*/  @!P0 BRA `(.L_x_69) ;  /* 0x0000005800e48947 */ /* 0x00efea0003800000 */
.L_x_143:
[----:B------:R-:W-:Y:S01]  /*39d0*/  UMOV UR27, UR22 ;  /* 0x00000016001b7c82 */ /* 0x000fe20008000000 */
[----:B------:R-:W-:Y:S05]  /*39e0*/  BRA.U !UP0, `(.L_x_70) ;  /* 0x0000000108c07547 */ /* 0x000fea000b800000 */
[----:B------:R-:W-:Y:S02]  /*39f0*/  UIADD3 UR27, UPT, UPT, UR43, UR22, URZ ;  /* 0x000000162b1b7290 */ /* 0x000fe4000fffe0ff */
[----:B------:R-:W-:Y:S01]  /*3a00*/  UPLOP3.LUT UP2, UPT, UPT, UPT, UPT, 0x40, 0x4 ;  /* 0x000000000004789c */ /* 0x000fe20003f4e870 */
[----:B------:R-:W-:Y:S01]  /*3a10*/  UMOV UR24, UR33 ;  /* 0x0000002100187c82 */ /* 0x000fe20008000000 */
[----:B------:R-:W-:-:S09]  /*3a20*/  UMOV UR10, UR23 ;  /* 0x00000017000a7c82 */ /* 0x000fd20008000000 */
.L_x_73:
[----:B--2---:R-:W-:Y:S01]  /*3a30*/  ULEA UR5, UR10, UR26, 0x3 ;  /* 0x0000001a0a057291 */ /* 0x004fe2000f8e18ff */
[----:B---3--:R-:W-:Y:S11]  /*3a40*/  @P2 BRA `(.L_x_71) ;  /* 0x00000000000c2947 */ /* 0x008ff60003800000 */
[----:B-1----:R-:W-:Y:S04]  /*3a50*/  SHF.L.U32 R5, R2, 0x1f, RZ ;  /* 0x0000001f02057819 */ /* 0x002fe800000006ff */
[----:B------:R-:W1:Y:S02]  /*3a60*/  SYNCS.PHASECHK.TRANS64.TRYWAIT P0, [UR5], R5 ;  /* 0x00000005ff0075a7 */ /* 0x000e640008001105 */
[----:B-1----:R-:W-:Y:S05]  /*3a70*/  @!P0 BRA `(.L_x_72) ;  /* 0x0000005800d08947 */ /* 0x002fea0003800000 */
.L_x_71:
[----:B------:R-:W-:Y:S01]  /*3a80*/  UISETP.NE.AND UP0, UPT, UR24, 0x1, UPT ;  /* 0x000000011800788c */ /* 0x000fe2000bf05270 */
[----:B------:R-:W-:Y:S01]  /*3a90*/  PLOP3.LUT P2, PT, PT, PT, PT, 0x80, 0x8 ;  /* 0x000000000008781c */ /* 0x000fe20003f4f070 */
[----:B------:R-:W-:Y:S02]  /*3aa0*/  UIADD3 UR4, UPT, UPT, UR10, 0x1, URZ ;  /* 0x000000010a047890 */ /* 0x000fe4000fffe0ff */
[----:B------:R-:W-:Y:S02]  /*3ab0*/  UIADD3 UR25, UPT, UPT, UR5, 0x20, URZ ;  /* 0x0000002005197890 */ /* 0x000fe4000fffe0ff */
[----:B------:R-:W-:Y:S01]  /*3ac0*/  UISETP.NE.AND UP1, UPT, UR4, 0x4, UPT ;  /* 0x000000040400788c */ /* 0x000fe2000bf25270 */
[----:B------:R-:W-:Y:S01]  /*3ad0*/  PLOP3.LUT P0, PT, PT, PT, UP0, 0x80, 0x8 ;  /* 0x000000000008781c */ /* 0x000fe20003f0f008 */
[----:B------:R-:W-:Y:S02]  /*3ae0*/  UIADD3 UR22, UPT, UPT, UR22, 0x1, URZ ;  /* 0x0000000116167890 */ /* 0x000fe4000fffe0ff */
[----:B------:R-:W-:Y:S02]  /*3af0*/  USEL UR6, URZ, 0x1, UP1 ;  /* 0x00000001ff067887 */ /* 0x000fe40008800000 */
[----:B------:R-:W-:Y:S02]  /*3b00*/  USEL UR23, UR4, URZ, UP1 ;  /* 0x000000ff04177287 */ /* 0x000fe40008800000 */
[----:B------:R-:W-:Y:S02]  /*3b10*/  UIADD3 UR24, UPT, UPT, UR24, -0x1, URZ ;  /* 0xffffffff18187890 */ /* 0x000fe4000fffe0ff */
[----:B------:R-:W-:Y:S01]  /*3b20*/  @UP0 ULEA UR4, UR23, UR26, 0x3 ;  /* 0x0000001a17040291 */ /* 0x000fe2000f8e18ff */
[----:B------:R-:W-:Y:S01]  /*3b30*/  LOP3.LUT R2, R2, UR6, RZ, 0x3c, !PT ;  /* 0x0000000602027c12 */ /* 0x000fe2000f8e3cff */
[----:B------:R-:W-:Y:S02]  /*3b40*/  ULEA UR6, UR10, UR30, 0x9 ;  /* 0x0000001e0a067291 */ /* 0x000fe4000f8e48ff */
[----:B------:R-:W-:Y:S01]  /*3b50*/  UISETP.NE.AND UP0, UPT, UR22, UR27, UPT ;  /* 0x0000001b1600728c */ /* 0x000fe2000bf05270 */
[----:B-1----:R-:W-:Y:S01]  /*3b60*/  @P0 SHF.L.U32 R0, R2, 0x1f, RZ ;  /* 0x0000001f02000819 */ /* 0x002fe200000006ff */
[----:B------:R-:W-:Y:S02]  /*3b70*/  UIADD3 UR20, UPT, UPT, UR6, 0x2, URZ ;  /* 0x0000000206147890 */ /* 0x000fe4000fffe0ff */
[----:B------:R-:W-:Y:S01]  /*3b80*/  UIADD3 UR16, UPT, UPT, UR6, 0x4, URZ ;  /* 0x0000000406107890 */ /* 0x000fe2000fffe0ff */
[----:B------:R2:W3:Y:S01]  /*3b90*/  @P0 SYNCS.PHASECHK.TRANS64.TRYWAIT P2, [UR4], R0 ;  /* 0x00000000ff0005a7 */ /* 0x0004e20008041104 */
[----:B------:R-:W-:Y:S02]  /*3ba0*/  ULEA UR4, UR10, UR29, 0xa ;  /* 0x0000001d0a047291 */ /* 0x000fe4000f8e50ff */
[----:B------:R-:W-:Y:S02]  /*3bb0*/  UIADD3 UR12, UPT, UPT, UR6, 0x6, URZ ;  /* 0x00000006060c7890 */ /* 0x000fe4000fffe0ff */
[----:B------:R-:W-:Y:S02]  /*3bc0*/  UIADD3 UR18, UPT, UPT, UR4, 0x2, URZ ;  /* 0x0000000204127890 */ /* 0x000fe4000fffe0ff */
[----:B------:R-:W-:Y:S02]  /*3bd0*/  UIADD3 UR14, UPT, UPT, UR4, 0x4, URZ ;  /* 0x00000004040e7890 */ /* 0x000fe4000fffe0ff */
[----:B------:R-:W-:Y:S01]  /*3be0*/  UIADD3 UR8, UPT, UPT, UR4, 0x6, URZ ;  /* 0x0000000604087890 */ /* 0x000fe2000fffe0ff */
[----:B------:R-:W-:Y:S01]  /*3bf0*/  UMOV UR7, 0x40004040 ;  /* 0x4000404000077882 */ /* 0x000fe20000000000 */
[----:B------:R-:W-:Y:S01]  /*3c00*/  UMOV UR5, 0x40004040 ;  /* 0x4000404000057882 */ /* 0x000fe20000000000 */
[----:B------:R-:W-:Y:S01]  /*3c10*/  UMOV UR21, 0x40004040 ;  /* 0x4000404000157882 */ /* 0x000fe20000000000 */
[----:B------:R2:W-:Y:S01]  /*3c20*/  UTCIMMA.2CTA gdesc[UR4], gdesc[UR6], tmem[UR11], tmem[UR40], idesc[UR41], UP2 ;  /* 0x00ff2806040075ea */ /* 0x0005e2000920010b */
[----:B------:R-:W-:Y:S01]  /*3c30*/  UPLOP3.LUT UP2, UPT, UPT, UPT, UPT, 0x80, 0x8 ;  /* 0x000000000008789c */ /* 0x000fe20003f4f070 */
[----:B------:R-:W-:Y:S01]  /*3c40*/  UMOV UR19, 0x40004040 ;  /* 0x4000404000137882 */ /* 0x000fe20000000000 */
[----:B------:R-:W-:Y:S01]  /*3c50*/  UMOV UR17, 0x40004040 ;  /* 0x4000404000117882 */ /* 0x000fe20000000000 */
[----:B------:R2:W-:Y:S01]  /*3c60*/  UTCIMMA.2CTA gdesc[UR18], gdesc[UR20], tmem[UR11], tmem[UR38], idesc[UR39], UPT ;  /* 0x00ff2614120075ea */ /* 0x0005e2000ba0010b */
[----:B------:R-:W-:Y:S01]  /*3c70*/  UMOV UR15, 0x40004040 ;  /* 0x40004040000f7882 */ /* 0x000fe20000000000 */
[----:B------:R-:W-:Y:S01]  /*3c80*/  UMOV UR13, 0x40004040 ;  /* 0x40004040000d7882 */ /* 0x000fe20000000000 */
[----:B------:R-:W-:Y:S01]  /*3c90*/  UMOV UR9, 0x40004040 ;  /* 0x4000404000097882 */ /* 0x000fe20000000000 */
[----:B------:R2:W-:Y:S01]  /*3ca0*/  UTCIMMA.2CTA gdesc[UR14], gdesc[UR16], tmem[UR11], tmem[UR36], idesc[UR37], UPT ;  /* 0x00ff24100e0075ea */ /* 0x0005e2000ba0010b */
[----:B------:R2:W-:Y:S01]  /*3cb0*/  UTCIMMA.2CTA gdesc[UR8], gdesc[UR12], tmem[UR11], tmem[UR34], idesc[UR35], UPT ;  /* 0x00ff220c080075ea */ /* 0x0005e2000ba0010b */
[----:B------:R2:W-:Y:S01]  /*3cc0*/  UTCBAR.2CTA.MULTICAST [UR25], URZ, UR28 ;  /* 0x000000ff190073e9 */ /* 0x0005e2000820081c */
[----:B------:R-:W-:Y:S01]  /*3cd0*/  UMOV UR10, UR23 ;  /* 0x00000017000a7c82 */ /* 0x000fe20008000000 */
[----:B------:R-:W-:Y:S05]  /*3ce0*/  BRA.U UP0, `(.L_x_73) ;  /* 0xfffffffd00507547 */ /* 0x000fea000b83ffff */
.L_x_70:
[----:B--2---:R-:W-:Y:S01]  /*3cf0*/  UIADD3 UR4, UPT, UPT, UR31, 0x90, URZ ;  /* 0x000000901f047890 */ /* 0x004fe2000fffe0ff */
[----:B------:R-:W-:-:S08]  /*3d00*/  UMOV UR22, UR27 ;  /* 0x0000001b00167c82 */ /* 0x000fd00008000000 */
[----:B------:R2:W-:Y:S01]  /*3d10*/  UTCBAR.2CTA.MULTICAST [UR4], URZ, UR42 ;  /* 0x000000ff040073e9 */ /* 0x0005e2000820082a */
[----:B------:R-:W-:Y:S02]  /*3d20*/  NOP ;  /* 0x0000000000007918 */ /* 0x000fe40000000000 */
.L_x_68:
[----:B--2---:R-:W-:Y:S01]  /*3d30*/  UIADD3 UR4, UPT, UPT, UR32, 0x1, URZ ;  /* 0x0000000120047890 */ /* 0x004fe2000fffe0ff */
[----:B------:R-:W-:-:S03]  /*3d40*/  ISETP.NE.AND P0, PT, R8, 0x2, PT ;  /* 0x000000020800780c */ /* 0x000fc60003f05270 */
[----:B------:R-:W-:Y:S01]  /*3d50*/  UISETP.NE.AND UP0, UPT, UR4, 0x4, UPT ;  /* 0x000000040400788c */ /* 0x000fe2000bf05270 */
[----:B-1----:R-:W-:Y:S02]  /*3d60*/  SEL R0, RZ, 0x1, P0 ;  /* 0x00000001ff007807 */ /* 0x002fe40000000000 */
[----:B------:R-:W-:Y:S01]  /*3d70*/  SEL R8, R8, RZ, P0 ;  /* 0x000000ff08087207 */ /* 0x000fe20000000000 */
[----:B------:R-:W-:Y:S01]  /*3d80*/  USEL UR5, URZ, 0x1, UP0 ;  /* 0x00000001ff057887 */ /* 0x000fe20008000000 */
[----:B------:R-:W-:Y:S01]  /*3d90*/  LOP3.LUT R3, R3, R0, RZ, 0x3c, !PT ;  /* 0x0000000003037212 */ /* 0x000fe200078e3cff */
[----:B------:R-:W-:-:S04]  /*3da0*/  USEL UR32, UR4, URZ, UP0 ;  /* 0x000000ff04207287 */ /* 0x000fc80008000000 */
[----:B------:R-:W-:Y:S01]  /*3db0*/  LOP3.LUT R9, R9, UR5, RZ, 0x3c, !PT ;  /* 0x0000000509097c12 */ /* 0x000fe2000f8e3cff */
[----:B------:R-:W-:Y:S07]  /*3dc0*/  @P1 BRA `(.L_x_74) ;  /* 0xfffffff800881947 */ /* 0x000fee000383ffff */
[----:B------:R-:W1:Y:S01]  /*3dd0*/  S2UR UR8, SR_CgaCtaId ;  /* 0x00000000000879c3 */ /* 0x000e620000008800 */
[----:B------:R-:W-:Y:S01]  /*3de0*/  ELECT P0, URZ, PT ;  /* 0x0000000000ff782f */ /* 0x000fe20003800000 */
[----:B------:R-:W-:Y:S01]  /*3df0*/  HFMA2 R0, -RZ, RZ, 0, 5.9604644775390625e-08 ;  /* 0x00000001ff007431 */ /* 0x000fe200000001ff */
[----:B------:R-:W-:-:S05]  /*3e00*/  UMOV UR4, 0x40 ;  /* 0x0000004000047882 */ /* 0x000fca0000000000 */
[----:B------:R-:W-:Y:S01]  /*3e10*/  UVIRTCOUNT.DEALLOC.SMPOOL 0x80 ;  /* 0x000000800000784c */ /* 0x000fe20000000000 */
[----:B------:R-:W-:Y:S02]  /*3e20*/  UISETP.NE.AND UP1, UPT, UR45, URZ, UPT ;  /* 0x000000ff2d00728c */ /* 0x000fe4000bf25270 */
[----:B-1----:R-:W-:-:S09]  /*3e30*/  ULEA UR8, UR8, UR4, 0x18 ;  /* 0x0000000408087291 */ /* 0x002fd2000f8ec0ff */
[----:B------:R1:W-:Y:S01]  /*3e40*/  @P0 STS.U8 [UR8+0x1c], R0 ;  /* 0x00001c00ff000988 */ /* 0x0003e20008000008 */
[----:B------:R-:W-:Y:S05]  /*3e50*/  BRA.U UP1, `(.L_x_75) ;  /* 0x0000000101a07547 */ /* 0x000fea000b800000 */
[----:B------:R-:W-:Y:S01]  /*3e60*/  UIADD3 UR7, UPT, UPT, UR26, 0xb0, URZ ;  /* 0x000000b01a077890 */ /* 0x000fe2000fffe0ff */
[----:B------:R-:W-:-:S03]  /*3e70*/  SHF.L.U32 R3, R9, 0x1f, RZ ;  /* 0x0000001f09037819 */ /* 0x000fc600000006ff */
[----:B------:R-:W-:-:S09]  /*3e80*/  ULEA UR4, UR32, UR7, 0x3 ;  /* 0x0000000720047291 */ /* 0x000fd2000f8e18ff */
[----:B------:R-:W2:Y:S02]  /*3e90*/  SYNCS.PHASECHK.TRANS64.TRYWAIT P0, [UR4], R3 ;  /* 0x00000003ff0075a7 */ /* 0x000ea40008001104 */
[----:B--2---:R-:W-:Y:S05]  /*3ea0*/  @!P0 BRA `(.L_x_76) ;  /* 0x0000005400dc8947 */ /* 0x004fea0003800000 */
.L_x_146:
        /* <DEDUP_REMOVED lines=9> */
.L_x_148:
        /* <DEDUP_REMOVED lines=9> */
.L_x_150:
[----:B------:R-:W-:-:S04]  /*3fd0*/  UIADD3 UR4, UPT, UPT, UR4, 0x1, URZ ;  /* 0x0000000104047890 */ /* 0x000fc8000fffe0ff */
[----:B------:R-:W-:-:S04]  /*3fe0*/  UISETP.NE.AND UP0, UPT, UR4, 0x4, UPT ;  /* 0x000000040400788c */ /* 0x000fc8000bf05270 */
[----:B------:R-:W-:Y:S02]  /*3ff0*/  USEL UR5, URZ, 0x1, UP0 ;  /* 0x00000001ff057887 */ /* 0x000fe40008000000 */
[----:B------:R-:W-:-:S04]  /*4000*/  USEL UR4, UR4, URZ, UP0 ;  /* 0x000000ff04047287 */ /* 0x000fc80008000000 */
[----:B------:R-:W-:Y:S01]  /*4010*/  ULEA UR4, UR4, UR7, 0x3 ;  /* 0x0000000704047291 */ /* 0x000fe2000f8e18ff */
[----:B-1----:R-:W-:-:S04]  /*4020*/  LOP3.LUT R3, R2, UR5, RZ, 0x3c, !PT ;  /* 0x0000000502037c12 */ /* 0x002fc8000f8e3cff */
[----:B------:R-:W-:Y:S01]  /*4030*/  SHF.L.U32 R3, R3, 0x1f, RZ ;  /* 0x0000001f03037819 */ /* 0x000fe200000006ff */
[----:B------:R-:W-:-:S04]  /*4040*/  IMAD.U32 R0, RZ, RZ, UR4 ;  /* 0x00000004ff007e24 */ /* 0x000fc8000f8e00ff */
[----:B------:R1:W2:Y:S03]  /*4050*/  SYNCS.PHASECHK.TRANS64.TRYWAIT P0, [R0+URZ], R3 ;  /* 0x00000003000075a7 */ /* 0x0002a600080011ff */
[----:B--2---:R-:W-:Y:S05]  /*4060*/  @!P0 NANOSLEEP.SYNCS 0x989680 ;  /* 0x009896800000895d */ /* 0x004fea0003900000 */
[----:B------:R-:W2:Y:S02]  /*4070*/  @!P0 SYNCS.PHASECHK.TRANS64 P0, [R0+URZ], R3 ;  /* 0x00000003000085a7 */ /* 0x000ea400080010ff */
[----:B--2---:R-:W-:Y:S05]  /*4080*/  @P0 BRA `(.L_x_79) ;  /* 0x0000000000200947 */ /* 0x004fea0003800000 */
.L_x_80:
[----:B--2---:R2:W4:Y:S02]  /*4090*/  SYNCS.PHASECHK.TRANS64.TRYWAIT P0, [R0+URZ], R3 ;  /* 0x00000003000075a7 */ /* 0x00452400080011ff */
[----:B----4-:R-:W-:Y:S05]  /*40a0*/  @!P0 NANOSLEEP.SYNCS 0x989680 ;  /* 0x009896800000895d */ /* 0x010fea0003900000 */
[----:B------:R-:W4:Y:S02]  /*40b0*/  @!P0 SYNCS.PHASECHK.TRANS64 P0, [R0+URZ], R3 ;  /* 0x00000003000085a7 */ /* 0x000f2400080010ff */
[----:B----4-:R-:W-:Y:S05]  /*40c0*/  @!P0 BRA `(.L_x_80) ;  /* 0xfffffffc00f08947 */ /* 0x010fea000383ffff */
[----:B------:R-:W-:Y:S05]  /*40d0*/  BRA `(.L_x_79) ;  /* 0x00000000000c7947 */ /* 0x000fea0003800000 */
.L_x_75:
[----:B------:R-:W-:-:S04]  /*40e0*/  UIADD3 UR4, UPT, UPT, UR26, 0xf0, URZ ;  /* 0x000000f01a047890 */ /* 0x000fc8000fffe0ff */
[----:B------:R-:W-:-:S09]  /*40f0*/  UPRMT UR4, UR47, 0x654, UR4 ;  /* 0x000006542f047896 */ /* 0x000fd20008000004 */
[----:B------:R-:W-:Y:S03]  /*4100*/  SYNCS.ARRIVE.TRANS64.RED.A1T0 RZ, [UR4], RZ ;  /* 0x000000ffffff79a7 */ /* 0x000fe60008100404 */
.L_x_79:
[----:B-12---:R-:W-:Y:S01]  /*4110*/  SHF.L.U32 R3, RZ, 0x1f, RZ ;  /* 0x0000001fff037819 */ /* 0x006fe200000006ff */
[----:B------:R-:W-:Y:S01]  /*4120*/  UIADD3 UR4, UPT, UPT, UR26, 0xf0, URZ ;  /* 0x000000f01a047890 */ /* 0x000fe2000fffe0ff */
[----:B------:R-:W-:Y:S02]  /*4130*/  PLOP3.LUT P0, PT, PT, PT, UP1, 0x80, 0x8 ;  /* 0x000000000008781c */ /* 0x000fe40003f0f018 */
[----:B------:R-:W1:Y:S02]  /*4140*/  SYNCS.PHASECHK.TRANS64.TRYWAIT P1, [UR26+0xf0], R3 ;  /* 0x0000f003ff0075a7 */ /* 0x000e64000802111a */
[----:B-1----:R-:W-:Y:S09]  /*4150*/  @!P1 BRA `(.L_x_81) ;  /* 0x0000005400789947 */ /* 0x002ff20003800000 */
.L_x_152:
[----:B------:R-:W-:Y:S01]  /*4160*/  @!UP1 UPRMT UR4, UR47, 0x654, UR4 ;  /* 0x000006542f049896 */ /* 0x000fe20008000004 */
[----:B------:R-:W-:Y:S01]  /*4170*/  UMOV UR5, 0xffff ;  /* 0x0000ffff00057882 */ /* 0x000fe20000000000 */
[----:B------:R-:W-:-:S07]  /*4180*/  UMOV UR6, 0x1 ;  /* 0x0000000100067882 */ /* 0x000fce0000000000 */
[----:B------:R-:W-:Y:S01]  /*4190*/  @!P0 SYNCS.ARRIVE.TRANS64.RED.A1T0 RZ, [UR4], RZ ;  /* 0x000000ffffff89a7 */ /* 0x000fe20008100404 */
[----:B------:R-:W-:Y:S01]  /*41a0*/  NOP ;  /* 0x0000000000007918 */ /* 0x000fe20000000000 */
[----:B-1----:R-:W1:Y:S01]  /*41b0*/  LDS R0, [UR8+0x14] ;  /* 0x00001408ff007984 */ /* 0x002e620008000800 */
[----:B------:R-:W-:-:S04]  /*41c0*/  ULOP3.LUT UR4, UR44, 0xffff, URZ, 0xc0, !UPT ;  /* 0x0000ffff2c047892 */ /* 0x000fc8000f8ec0ff */
[----:B------:R-:W-:-:S04]  /*41d0*/  USHF.R.U32.HI UR4, URZ, 0x5, UR4 ;  /* 0x00000005ff047899 */ /* 0x000fc80008011604 */
[----:B------:R-:W-:Y:S02]  /*41e0*/  USHF.L.U32 UR5, UR5, UR4, URZ ;  /* 0x0000000405057299 */ /* 0x000fe400080006ff */
[----:B------:R-:W-:-:S04]  /*41f0*/  USHF.L.U32 UR4, UR6, UR4, URZ ;  /* 0x0000000406047299 */ /* 0x000fc800080006ff */
[----:B-1----:R-:W-:-:S04]  /*4200*/  LOP3.LUT R0, R0, UR5, RZ, 0xc0, !PT ;  /* 0x0000000500007c12 */ /* 0x002fc8000f8ec0ff */
[----:B------:R-:W-:-:S13]  /*4210*/  ISETP.NE.AND P0, PT, R0, UR5, PT ;  /* 0x0000000500007c0c */ /* 0x000fda000bf05270 */
[----:B------:R-:W-:Y:S05]  /*4220*/  @P0 BRA `(.L_x_82) ;  /* 0x0000000000580947 */ /* 0x000fea0003800000 */
[----:B------:R-:W1:Y:S02]  /*4230*/  LDS R0, [UR8+0x18] ;  /* 0x00001808ff007984 */ /* 0x000e640008000800 */
[----:B-1----:R-:W-:-:S04]  /*4240*/  LOP3.LUT R0, R0, UR4, RZ, 0xc0, !PT ;  /* 0x0000000400007c12 */ /* 0x002fc8000f8ec0ff */
[----:B------:R-:W-:-:S13]  /*4250*/  ISETP.NE.AND P0, PT, R0, UR4, PT ;  /* 0x0000000400007c0c */ /* 0x000fda000bf05270 */
[----:B------:R-:W-:Y:S05]  /*4260*/  @P0 BRA `(.L_x_83) ;  /* 0x00000000003c0947 */ /* 0x000fea0003800000 */
[----:B------:R-:W1:Y:S01]  /*4270*/  S2R R2, SR_LANEID ;  /* 0x0000000000027919 */ /* 0x000e620000000000 */
[----:B------:R-:W-:Y:S01]  /*4280*/  ULOP3.LUT UR5, URZ, UR5, URZ, 0x33, !UPT ;  /* 0x00000005ff057292 */ /* 0x000fe2000f8e33ff */
[----:B------:R-:W-:Y:S01]  /*4290*/  LOP3.LUT R4, RZ, UR4, RZ, 0x33, !PT ;  /* 0x00000004ff047c12 */ /* 0x000fe2000f8e33ff */
[----:B------:R-:W-:Y:S02]  /*42a0*/  VOTEU.ANY UR4, UPT, PT ;  /* 0x0000000000047886 */ /* 0x000fe400038e0100 */
[----:B------:R-:W-:Y:S01]  /*42b0*/  UFLO.U32 UR4, UR4 ;  /* 0x00000004000472bd */ /* 0x000fe200080e0000 */
[----:B------:R-:W2:Y:S01]  /*42c0*/  REDUX UR6, R4 ;  /* 0x00000000040673c4 */ /* 0x000ea20000000000 */
[----:B------:R-:W-:-:S06]  /*42d0*/  IMAD.U32 R0, RZ, RZ, UR5 ;  /* 0x00000005ff007e24 */ /* 0x000fcc000f8e00ff */
[----:B------:R4:W-:Y:S01]  /*42e0*/  UTCATOMSWS.AND URZ, UR5 ;  /* 0x0000000500ff79e3 */ /* 0x0009e20008000000 */
[----:B------:R-:W3:Y:S01]  /*42f0*/  REDUX UR7, R0 ;  /* 0x00000000000773c4 */ /* 0x000ee20000000000 */
[----:B-1----:R-:W-:Y:S01]  /*4300*/  ISETP.EQ.U32.AND P0, PT, R2, UR4, PT ;  /* 0x0000000402007c0c */ /* 0x002fe2000bf02070 */
[----:B--2---:R-:W-:Y:S01]  /*4310*/  IMAD.U32 R2, RZ, RZ, UR6 ;  /* 0x00000006ff027e24 */ /* 0x004fe2000f8e00ff */
[----:B---3--:R-:W-:-:S11]  /*4320*/  MOV R3, UR7 ;  /* 0x0000000700037c02 */ /* 0x008fd60008000f00 */
[----:B------:R4:W-:Y:S04]  /*4330*/  @P0 ATOMS.AND RZ, [UR8+0x14], R3 ;  /* 0x00001403ffff098c */ /* 0x0009e8000a800008 */
[----:B------:R4:W-:Y:S01]  /*4340*/  @P0 ATOMS.AND RZ, [UR8+0x18], R2 ;  /* 0x00001802ffff098c */ /* 0x0009e2000a800008 */
[----:B------:R-:W-:Y:S05]  /*4350*/  BRA `(.L_x_84) ;  /* 0x0000000000147947 */ /* 0x000fea0003800000 */
.L_x_83:
[----:B------:R-:W-:Y:S02]  /*4360*/  MOV R2, 0x4380 ;  /* 0x0000438000027802 */ /* 0x000fe40000000f00 */
[----:B---3-5:R-:W-:Y:S05]  /*4370*/  CALL.REL.NOINC `($__internal_0_$__cuda_sm10x_tcgen05_guardrail_trap_col_being_dealloced_not_returned_by_alloc) ;  /* 0x0000005400cc7944 */ /* 0x028fea0003c00000 */
[----:B------:R-:W-:Y:S05]  /*4380*/  BRA `(.L_x_84) ;  /* 0x0000000000087947 */ /* 0x000fea0003800000 */
.L_x_82:
[----:B------:R-:W-:Y:S02]  /*4390*/  MOV R2, 0x43b0 ;  /* 0x000043b000027802 */ /* 0x000fe40000000f00 */
[----:B---3-5:R-:W-:Y:S05]  /*43a0*/  CALL.REL.NOINC `($__internal_2_$__cuda_sm10x_tcgen05_guardrail_trap_unallocated_columns_being_dealloced) ;  /* 0x0000005400d87944 */ /* 0x028fea0003c00000 */
.L_x_84:
[----:B------:R-:W-:Y:S01]  /*43b0*/  NOP ;  /* 0x0000000000007918 */ /* 0x000fe20000000000 */
[----:B----4-:R-:W-:Y:S05]  /*43c0*/  EXIT ;  /* 0x000000000000794d */ /* 0x010fea0003800000 */
.L_x_55:
[----:B------:R-:W-:-:S09]  /*43d0*/  UISETP.NE.OR UP0, UPT, UR18, 0x3, !UP3 ;  /* 0x000000031200788c */ /* 0x000fd2000df05670 */
[----:B------:R-:W-:Y:S05]  /*43e0*/  BRA.U UP0, `(.L_x_85) ;  /* 0x0000000d00807547 */ /* 0x000fea000b800000 */
[----:B------:R-:W1:Y:S01]  /*43f0*/  LDCU UR32, c[0x0][0x370] ;  /* 0x00006e00ff2077ac */ /* 0x000e620008000800 */
[----:B------:R-:W2:Y:S01]  /*4400*/  LDC.64 R16, c[0x0][0x348] ;  /* 0x0000d200ff107b82 */ /* 0x000ea20000000a00 */
[----:B------:R-:W-:Y:S02]  /*4410*/  HFMA2 R13, -RZ, RZ, 0, 0 ;  /* 0x00000000ff0d7431 */ /* 0x000fe400000001ff */
[----:B------:R-:W-:Y:S01]  /*4420*/  IMAD.MOV.U32 R15, RZ, RZ, 0x1 ;  /* 0x00000001ff0f7424 */ /* 0x000fe200078e00ff */
[----:B------:R-:W1:Y:S01]  /*4430*/  LDCU.128 UR28, c[0x0][0xb10] ;  /* 0x00016200ff1c77ac */ /* 0x000e620008000c00 */
[----:B------:R-:W-:Y:S01]  /*4440*/  IMAD.MOV.U32 R14, RZ, RZ, RZ ;  /* 0x000000ffff0e7224 */ /* 0x000fe200078e00ff */
[----:B------:R-:W-:Y:S01]  /*4450*/  MOV R7, 0x2000 ;  /* 0x0000200000077802 */ /* 0x000fe20000000f00 */
[----:B------:R-:W3:Y:S01]  /*4460*/  LDCU UR27, c[0x0][0x374] ;  /* 0x00006e80ff1b77ac */ /* 0x000ee20008000800 */
[----:B------:R-:W4:Y:S01]  /*4470*/  LDC.64 R2, c[0x0][0x888] ;  /* 0x00022200ff027b82 */ /* 0x000f220000000a00 */
[----:B------:R-:W3:Y:S01]  /*4480*/  LDCU UR15, c[0x0][0xb0c] ;  /* 0x00016180ff0f77ac */ /* 0x000ee20008000800 */
[----:B------:R-:W2:Y:S06]  /*4490*/  LDCU UR38, c[0x0][0xb20] ;  /* 0x00016400ff2677ac */ /* 0x000eac0008000800 */
[----:B------:R-:W4:Y:S01]  /*44a0*/  LDC.64 R4, c[0x0][0x890] ;  /* 0x00022400ff047b82 */ /* 0x000f220000000a00 */
[----:B------:R-:W2:Y:S01]  /*44b0*/  LDCU UR4, c[0x0][0xb30] ;  /* 0x00016600ff0477ac */ /* 0x000ea20008000800 */
[----:B------:R-:W-:Y:S01]  /*44c0*/  UMOV UR21, 0x400 ;  /* 0x0000040000157882 */ /* 0x000fe20000000000 */
[----:B-1----:R-:W-:-:S02]  /*44d0*/  UIMAD.WIDE.U32 UR6, UR32, UR28, URZ ;  /* 0x0000001c200672a5 */ /* 0x002fc4000f8e00ff */
[----:B---3--:R-:W-:Y:S02]  /*44e0*/  UIMAD.WIDE.U32 UR8, UR27, UR31, URZ ;  /* 0x0000001f1b0872a5 */ /* 0x008fe4000f8e00ff */
[----:B------:R-:W-:Y:S02]  /*44f0*/  ULEA UR21, UR46, UR21, 0x18 ;  /* 0x000000152e157291 */ /* 0x000fe4000f8ec0ff */
[----:B------:R-:W-:Y:S02]  /*4500*/  UPLOP3.LUT UP3, UPT, UPT, UPT, UPT, 0x40, 0x4 ;  /* 0x000000000004789c */ /* 0x000fe40003f6e870 */
[----:B------:R-:W-:Y:S01]  /*4510*/  UIADD3 UR33, UPT, UPT, UR21, 0x48, URZ ;  /* 0x0000004815217890 */ /* 0x000fe2000fffe0ff */
[----:B------:R-:W-:Y:S01]  /*4520*/  UMOV UR6, UR7 ;  /* 0x0000000700067c82 */ /* 0x000fe20008000000 */
[----:B------:R-:W-:Y:S01]  /*4530*/  UMOV UR34, UR9 ;  /* 0x0000000900227c82 */ /* 0x000fe20008000000 */
[----:B------:R-:W-:Y:S02]  /*4540*/  UISETP.GE.AND UP0, UPT, UR42, 0x1, UPT ;  /* 0x000000012a00788c */ /* 0x000fe4000bf06270 */
[----:B------:R-:W-:Y:S01]  /*4550*/  UISETP.NE.AND UP4, UPT, UR42, 0x1, UPT ;  /* 0x000000012a00788c */ /* 0x000fe2000bf85270 */
[----:B------:R-:W1:Y:S01]  /*4560*/  LDCU.64 UR22, c[0x0][0xb28] ;  /* 0x00016500ff1677ac */ /* 0x000e620008000a00 */
[----:B------:R-:W-:-:S02]  /*4570*/  UISETP.NE.AND UP6, UPT, UR15, 0x1, UPT ;  /* 0x000000010f00788c */ /* 0x000fc4000bfc5270 */
[----:B------:R-:W-:Y:S02]  /*4580*/  UISETP.NE.AND UP5, UPT, UR30, 0x1, UPT ;  /* 0x000000011e00788c */ /* 0x000fe4000bfa5270 */
[----:B------:R-:W-:Y:S02]  /*4590*/  UIADD3 UR17, UPT, UPT, UR21, 0x40, URZ ;  /* 0x0000004015117890 */ /* 0x000fe4000fffe0ff */
[----:B------:R-:W-:Y:S02]  /*45a0*/  UPRMT UR33, UR46, 0x654, UR33 ;  /* 0x000006542e217896 */ /* 0x000fe40008000021 */
[----:B------:R-:W-:Y:S02]  /*45b0*/  USHF.R.U32.HI UR35, URZ, UR29, UR6 ;  /* 0x0000001dff237299 */ /* 0x000fe40008011606 */
[----:B--2---:R-:W-:Y:S02]  /*45c0*/  USHF.R.U32.HI UR34, URZ, UR38, UR34 ;  /* 0x00000026ff227299 */ /* 0x004fe40008011622 */
[----:B------:R-:W-:-:S11]  /*45d0*/  UISETP.NE.AND UP2, UPT, UR4, 0x1, UPT ;  /* 0x000000010400788c */ /* 0x000fd6000bf45270 */
.L_x_94:
[C---:B------:R-:W-:Y:S02]  /*45e0*/  LEA R12, R14.reuse, UR21, 0x3 ;  /* 0x000000150e0c7c11 */ /* 0x040fe4000f8e18ff */
[----:B------:R-:W-:Y:S02]  /*45f0*/  SHF.L.U32 R9, R13, 0x1f, RZ ;  /* 0x0000001f0d097819 */ /* 0x000fe400000006ff */
[----:B------:R-:W-:Y:S02]  /*4600*/  LEA R10, R14, UR21, 0x4 ;  /* 0x000000150e0a7c11 */ /* 0x000fe4000f8e20ff */
[----:B--2---:R-:W2:Y:S02]  /*4610*/  SYNCS.PHASECHK.TRANS64.TRYWAIT P0, [R12+URZ+0x70], R9 ;  /* 0x000070090c0075a7 */ /* 0x004ea400080011ff */
[----:B--2---:R-:W-:Y:S05]  /*4620*/  @!P0 BRA `(.L_x_86) ;  /* 0x00000050005c8947 */ /* 0x004fea0003800000 */
.L_x_153:
[----:B--2---:R-:W2:Y:S01]  /*4630*/  LDS.128 R8, [R10+0x100] ;  /* 0x000100000a087984 */ /* 0x004ea20000000c00 */
[----:B------:R-:W-:Y:S01]  /*4640*/  UISETP.GE.AND UP0, UPT, UR42, 0x1, UPT ;  /* 0x000000012a00788c */ /* 0x000fe2000bf06270 */
[----:B------:R-:W-:Y:S01]  /*4650*/  @!PT LDS RZ, [RZ] ;  /* 0x00000000fffff984 */ /* 0x000fe20000000800 */
[----:B------:R-:W-:Y:S01]  /*4660*/  @!PT LDS RZ, [RZ] ;  /* 0x00000000fffff984 */ /* 0x000fe20000000800 */
[----:B------:R-:W-:Y:S01]  /*4670*/  @!PT LDS RZ, [RZ] ;  /* 0x00000000fffff984 */ /* 0x000fe20000000800 */
[----:B------:R-:W-:Y:S01]  /*4680*/  @!PT LDS RZ, [RZ] ;  /* 0x00000000fffff984 */ /* 0x000fe20000000800 */
[----:B------:R3:W-:Y:S06]  /*4690*/  MEMBAR.ALL.CTA ;  /* 0x0000000000007992 */ /* 0x0007ec0000008000 */
[----:B---3--:R-:W3:Y:S01]  /*46a0*/  FENCE.VIEW.ASYNC.S ;  /* 0x00000000000073c6 */ /* 0x008ee20000000000 */
[----:B--2---:R-:W-:Y:S11]  /*46b0*/  LOP3.LUT P0, RZ, R10, 0x1, RZ, 0xc0, !PT ;  /* 0x000000010aff7812 */ /* 0x004ff6000780c0ff */
[----:B------:R-:W-:Y:S02]  /*46c0*/  @!UPT UIADD3 URZ, UPT, UPT, URZ, URZ, URZ ;  /* 0x000000fffffff290 */ /* 0x000fe4000fffe0ff */
[----:B---3--:R-:W-:Y:S01]  /*46d0*/  VOTEU.ANY UP1, P0 ;  /* 0x0000000000ff7886 */ /* 0x008fe20000020100 */
[----:B------:R-:W-:Y:S11]  /*46e0*/  PLOP3.LUT P0, PT, PT, PT, UP1, 0x80, 0x8 ;  /* 0x000000000008781c */ /* 0x000ff60003f0f018 */
[----:B------:R-:W-:Y:S02]  /*46f0*/  @!UPT UIADD3 URZ, UPT, UPT, URZ, URZ, URZ ;  /* 0x000000fffffff290 */ /* 0x000fe4000fffe0ff */
[----:B------:R-:W-:Y:S02]  /*4700*/  @P0 SHF.R.U32.HI R0, RZ, 0x10, R9 ;  /* 0x00000010ff000819 */ /* 0x000fe40000011609 */
[----:B------:R-:W-:Y:S02]  /*4710*/  @P0 MOV R6, R8 ;  /* 0x0000000800060202 */ /* 0x000fe40000000f00 */
[----:B------:R-:W-:Y:S01]  /*4720*/  @P0 R2UR UR4, R0 ;  /* 0x00000000000402ca */ /* 0x000fe200000e0000 */
[----:B------:R-:W-:Y:S01]  /*4730*/  VIADD R0, R12, 0x80 ;  /* 0x000000800c007836 */ /* 0x000fe20000000000 */
[----:B------:R-:W-:Y:S02]  /*4740*/  @P0 LOP3.LUT R8, R9, 0xffff, RZ, 0xc0, !PT ;  /* 0x0000ffff09080812 */ /* 0x000fe400078ec0ff */
[----:B------:R-:W-:Y:S02]  /*4750*/  @P0 R2UR UR6, R6 ;  /* 0x00000000060602ca */ /* 0x000fe400000e0000 */
[----:B------:R-:W-:Y:S02]  /*4760*/  PRMT R0, RZ, 0x654, R0 ;  /* 0x00000654ff007816 */ /* 0x000fe40000000000 */
[----:B------:R-:W-:Y:S02]  /*4770*/  @P0 R2UR UR5, R8 ;  /* 0x00000000080502ca */ /* 0x000fe400000e0000 */
[----:B------:R2:W-:Y:S03]  /*4780*/  SYNCS.ARRIVE.TRANS64.RED.A1T0 RZ, [R0+URZ], RZ ;  /* 0x000000ff00ff79a7 */ /* 0x0005e600081004ff */
[----:B------:R-:W-:Y:S04]  /*4790*/  @UP1 UMOV UR26, UR4 ;  /* 0x00000004001a1c82 */ /* 0x000fe80008000000 */
[----:B------:R-:W-:Y:S04]  /*47a0*/  @UP1 UMOV UR14, UR6 ;  /* 0x00000006000e1c82 */ /* 0x000fe80008000000 */
[----:B------:R-:W-:Y:S01]  /*47b0*/  @UP1 UMOV UR13, UR5 ;  /* 0x00000005000d1c82 */ /* 0x000fe20008000000 */
[----:B------:R-:W-:Y:S05]  /*47c0*/  BRA.U !UP0, `(.L_x_87) ;  /* 0x0000000108a47547 */ /* 0x000fea000b800000 */
[----:B------:R-:W-:Y:S02]  /*47d0*/  UIMAD.WIDE.U32 UR8, UR13, UR31, URZ ;  /* 0x0000001f0d0872a5 */ /* 0x000fe4000f8e00ff */
[----:B------:R-:W-:Y:S02]  /*47e0*/  UIMAD.WIDE.U32 UR10, UR14, UR28, URZ ;  /* 0x0000001c0e0a72a5 */ /* 0x000fe4000f8e00ff */
[----:B------:R-:W-:Y:S02]  /*47f0*/  USEL UR4, UR27, UR34, !UP5 ;  /* 0x000000221b047287 */ /* 0x000fe4000e800000 */
[----:B------:R-:W-:Y:S02]  /*4800*/  USEL UR7, UR32, UR35, !UP6 ;  /* 0x0000002320077287 */ /* 0x000fe4000f000000 */
[----:B-1----:R-:W-:Y:S02]  /*4810*/  UIMAD.WIDE.U32 UR18, UR4, UR22, URZ ;  /* 0x00000016041272a5 */ /* 0x002fe4000f8e00ff */
[----:B------:R-:W-:Y:S01]  /*4820*/  UIMAD.WIDE.U32 UR24, UR7, UR22, URZ ;  /* 0x00000016071872a5 */ /* 0x000fe2000f8e00ff */
[----:B------:R-:W-:Y:S02]  /*4830*/  UMOV UR5, UR9 ;  /* 0x0000000900057c82 */ /* 0x000fe40008000000 */
[----:B------:R-:W-:Y:S03]  /*4840*/  USHF.R.U32.HI UR6, URZ, UR38, UR5 ;  /* 0x00000026ff067299 */ /* 0x000fe60008011605 */
[----:B------:R-:W-:Y:S01]  /*4850*/  UMOV UR5, UR11 ;  /* 0x0000000b00057c82 */ /* 0x000fe20008000000 */
[----:B------:R-:W-:Y:S02]  /*4860*/  USEL UR6, UR13, UR6, !UP5 ;  /* 0x000000060d067287 */ /* 0x000fe4000e800000 */
[----:B------:R-:W-:Y:S02]  /*4870*/  USHF.R.U32.HI UR8, URZ, UR29, UR5 ;  /* 0x0000001dff087299 */ /* 0x000fe40008011605 */
[----:B------:R-:W-:Y:S01]  /*4880*/  UIMAD.WIDE.U32 UR10, UR6, UR22, URZ ;  /* 0x00000016060a72a5 */ /* 0x000fe2000f8e00ff */
[----:B------:R-:W-:Y:S02]  /*4890*/  UMOV UR5, UR19 ;  /* 0x0000001300057c82 */ /* 0x000fe40008000000 */
[----:B------:R-:W-:Y:S03]  /*48a0*/  @UP4 USHF.R.U32.HI UR4, URZ, UR23, UR5 ;  /* 0x00000017ff044299 */ /* 0x000fe60008011605 */
[----:B------:R-:W-:Y:S01]  /*48b0*/  UMOV UR5, UR25 ;  /* 0x0000001900057c82 */ /* 0x000fe20008000000 */
[----:B------:R-:W-:Y:S02]  /*48c0*/  UIMAD UR4, UR42, UR4, URZ ;  /* 0x000000042a0472a4 */ /* 0x000fe4000f8e02ff */
[----:B------:R-:W-:Y:S02]  /*48d0*/  @UP4 USHF.R.U32.HI UR7, URZ, UR23, UR5 ;  /* 0x00000017ff074299 */ /* 0x000fe40008011605 */
[----:B------:R-:W-:Y:S02]  /*48e0*/  USEL UR5, UR14, UR8, !UP6 ;  /* 0x000000080e057287 */ /* 0x000fe4000f000000 */
[----:B------:R-:W-:Y:S02]  /*48f0*/  UIMAD UR8, UR42, UR7, URZ ;  /* 0x000000072a0872a4 */ /* 0x000fe4000f8e02ff */
[----:B------:R-:W-:Y:S03]  /*4900*/  UISETP.GE.AND UP0, UPT, UR6, UR4, UPT ;  /* 0x000000040600728c */ /* 0x000fe6000bf06270 */
[----:B------:R-:W-:Y:S01]  /*4910*/  UMOV UR4, UR11 ;  /* 0x0000000b00047c82 */ /* 0x000fe20008000000 */
[----:B------:R-:W-:Y:S02]  /*4920*/  UISETP.GE.OR UP0, UPT, UR5, UR8, UP0 ;  /* 0x000000080500728c */ /* 0x000fe40008706670 */
[----:B------:R-:W-:Y:S02]  /*4930*/  USHF.R.U32.HI UR4, URZ, UR23, UR4 ;  /* 0x00000017ff047299 */ /* 0x000fe40008011604 */
[----:B------:R-:W-:Y:S02]  /*4940*/  UIMAD.WIDE.U32 UR8, UR5, UR22, URZ ;  /* 0x00000016050872a5 */ /* 0x000fe4000f8e00ff */
[----:B------:R-:W-:Y:S04]  /*4950*/  USEL UR10, UR6, UR4, !UP4 ;  /* 0x00000004060a7287 */ /* 0x000fe8000e000000 */
[----:B------:R-:W-:Y:S01]  /*4960*/  UIADD3 UR11, UPT, UPT, -UR10, URZ, URZ ;  /* 0x000000ff0a0b7290 */ /* 0x000fe2000fffe1ff */
[----:B------:R-:W-:Y:S02]  /*4970*/  @!UP0 UMOV UR4, UR9 ;  /* 0x0000000900048c82 */ /* 0x000fe40008000000 */
[----:B------:R-:W-:Y:S02]  /*4980*/  @!UP0 USHF.R.U32.HI UR4, URZ, UR23, UR4 ;  /* 0x00000017ff048299 */ /* 0x000fe40008011604 */
[----:B------:R-:W-:Y:S02]  /*4990*/  UIMAD UR8, UR42, UR11, UR6 ;  /* 0x0000000b2a0872a4 */ /* 0x000fe4000f8e0206 */
[----:B------:R-:W-:Y:S04]  /*49a0*/  @!UP0 USEL UR4, UR5, UR4, !UP4 ;  /* 0x0000000405048287 */ /* 0x000fe8000e000000 */
[----:B------:R-:W-:Y:S02]  /*49b0*/  @!UP0 UIMAD UR8, UR7, UR8, UR4 ;  /* 0x00000008070882a4 */ /* 0x000fe4000f8e0204 */
[----:B------:R-:W-:Y:S02]  /*49c0*/  @!UP0 UIADD3 UR9, UPT, UPT, UR10, -UR4, URZ ;  /* 0x800000040a098290 */ /* 0x000fe4000fffe0ff */
[----:B------:R-:W-:Y:S02]  /*49d0*/  UIADD3 UR4, UPT, UPT, -UR5, URZ, URZ ;  /* 0x000000ff05047290 */ /* 0x000fe4000fffe1ff */
[----:B------:R-:W-:Y:S02]  /*49e0*/  UIADD3 UR7, UPT, UPT, -UR6, URZ, URZ ;  /* 0x000000ff06077290 */ /* 0x000fe4000fffe1ff */
[----:B------:R-:W-:Y:S02]  /*49f0*/  @!UP0 UIMAD UR6, UR9, UR42, UR5 ;  /* 0x0000002a090682a4 */ /* 0x000fe4000f8e0205 */
[----:B------:R-:W-:Y:S02]  /*4a00*/  UIMAD UR14, UR15, UR4, UR14 ;  /* 0x000000040f0e72a4 */ /* 0x000fe4000f8e020e */
[----:B------:R-:W-:Y:S01]  /*4a10*/  UIMAD UR13, UR30, UR7, UR13 ;  /* 0x000000071e0d72a4 */ /* 0x000fe2000f8e020d */
[----:B------:R-:W-:Y:S02]  /*4a20*/  @!UP0 UMOV UR5, UR8 ;  /* 0x0000000800058c82 */ /* 0x000fe40008000000 */
[----:B------:R-:W-:Y:S02]  /*4a30*/  UIMAD UR14, UR5, UR15, UR14 ;  /* 0x0000000f050e72a4 */ /* 0x000fe4000f8e020e */
[----:B------:R-:W-:Y:S11]  /*4a40*/  UIMAD UR13, UR6, UR30, UR13 ;  /* 0x0000001e060d72a4 */ /* 0x000ff6000f8e020d */
[----:B------:R-:W-:Y:S01]  /*4a50*/  @!UPT UIADD3 URZ, UPT, UPT, URZ, URZ, URZ ;  /* 0x000000fffffff290 */ /* 0x000fe2000fffe0ff */
.L_x_87:
[----:B------:R-:W3:Y:S01]  /*4a60*/  @!UP2 LDCU.128 UR8, c[0x0][0xb10] ;  /* 0x00016200ff08a7ac */ /* 0x000ee20008000c00 */
[C---:B----4-:R-:W-:Y:S02]  /*4a70*/  ISETP.NE.U32.AND P1, PT, R4.reuse, RZ, PT ;  /* 0x000000ff0400720c */ /* 0x050fe40003f25070 */
[----:B------:R-:W-:Y:S02]  /*4a80*/  ISETP.NE.U32.AND P0, PT, R4, RZ, PT ;  /* 0x000000ff0400720c */ /* 0x000fe40003f05070 */
[C---:B------:R-:W-:Y:S02]  /*4a90*/  ISETP.NE.AND.EX P1, PT, R5.reuse, RZ, PT, P1 ;  /* 0x000000ff0500720c */ /* 0x040fe40003f25310 */
[----:B------:R-:W-:Y:S01]  /*4aa0*/  ISETP.NE.AND.EX P0, PT, R5, RZ, PT, P0 ;  /* 0x000000ff0500720c */ /* 0x000fe20003f05300 */
[----:B------:R-:W4:Y:S01]  /*4ab0*/  @!UP2 LDCU UR5, c[0x0][0xb0c] ;  /* 0x00016180ff05a7ac */ /* 0x000f220008000800 */
[----:B------:R-:W-:Y:S01]  /*4ac0*/  SHF.L.U32 R9, R15, 0x1f, RZ ;  /* 0x0000001f0f097819 */ /* 0x000fe200000006ff */
[----:B------:R-:W-:Y:S02]  /*4ad0*/  USHF.L.U32 UR19, UR16, 0x7, URZ ;  /* 0x0000000710137899 */ /* 0x000fe400080006ff */
[----:B------:R-:W-:Y:S02]  /*4ae0*/  USHF.L.U32 UR18, UR20, 0x7, URZ ;  /* 0x0000000714127899 */ /* 0x000fe400080006ff */
[----:B---3--:R-:W-:Y:S07]  /*4af0*/  UIMAD.WIDE.U32 UR6, UR14, UR8, URZ ;  /* 0x000000080e0672a5 */ /* 0x008fee000f8e00ff */
[----:B------:R-:W-:Y:S01]  /*4b00*/  @!UP2 UMOV UR4, UR7 ;  /* 0x000000070004ac82 */ /* 0x000fe20008000000 */
[----:B----4-:R-:W-:Y:S02]  /*4b10*/  @!UP2 UISETP.NE.AND UP0, UPT, UR5, 0x1, UPT ;  /* 0x000000010500a88c */ /* 0x010fe4000bf05270 */
[----:B------:R-:W-:Y:S02]  /*4b20*/  @!UP2 USHF.R.U32.HI UR4, URZ, UR9, UR4 ;  /* 0x00000009ff04a299 */ /* 0x000fe40008011604 */
[----:B------:R-:W-:Y:S02]  /*4b30*/  UIMAD.WIDE.U32 UR6, UR13, UR11, URZ ;  /* 0x0000000b0d0672a5 */ /* 0x000fe4000f8e00ff */
[----:B------:R-:W-:Y:S02]  /*4b40*/  @!UP2 USEL UR8, UR14, UR4, !UP0 ;  /* 0x000000040e08a287 */ /* 0x000fe4000c000000 */
[----:B------:R-:W-:Y:S03]  /*4b50*/  @!UP2 UISETP.NE.AND UP0, UPT, UR10, 0x1, UPT ;  /* 0x000000010a00a88c */ /* 0x000fe6000bf05270 */
[----:B------:R-:W-:Y:S02]  /*4b60*/  @!UP2 UMOV UR6, UR7 ;  /* 0x000000070006ac82 */ /* 0x000fe40008000000 */
[----:B------:R-:W3:Y:S02]  /*4b70*/  @!UP2 LDCU UR4, c[0x0][0xb20] ;  /* 0x00016400ff04a7ac */ /* 0x000ee40008000800 */
[----:B---3--:R-:W-:Y:S04]  /*4b80*/  @!UP2 USHF.R.U32.HI UR6, URZ, UR4, UR6 ;  /* 0x00000004ff06a299 */ /* 0x008fe80008011606 */
[----:B------:R-:W-:Y:S04]  /*4b90*/  @!UP2 USEL UR6, UR13, UR6, !UP0 ;  /* 0x000000060d06a287 */ /* 0x000fe8000c000000 */
[----:B------:R-:W-:Y:S02]  /*4ba0*/  @!UP2 UIADD3 UR4, UPT, UPT, -UR8, UR6, URZ ;  /* 0x000000060804a290 */ /* 0x000fe4000fffe1ff */
[----:B------:R-:W-:Y:S02]  /*4bb0*/  @!UP2 UIADD3 UR6, UPT, UPT, UR8, -UR6, URZ ;  /* 0x800000060806a290 */ /* 0x000fe4000fffe0ff */
[----:B------:R-:W-:Y:S02]  /*4bc0*/  @!UP2 UIMAD UR14, UR4, UR5, UR14 ;  /* 0x00000005040ea2a4 */ /* 0x000fe4000f8e020e */
[----:B------:R-:W-:Y:S01]  /*4bd0*/  @!UP2 UIMAD UR13, UR6, UR10, UR13 ;  /* 0x0000000a060da2a4 */ /* 0x000fe2000f8e020d */
[----:B------:R-:W-:Y:S11]  /*4be0*/  BRA.U UP3, `(.L_x_88) ;  /* 0x0000000103107547 */ /* 0x000ff6000b800000 */
[----:B--2---:R-:W-:Y:S04]  /*4bf0*/  MOV R0, UR37 ;  /* 0x0000002500007c02 */ /* 0x004fe80008000f00 */
[----:B------:R-:W-:Y:S04]  /*4c00*/  SHF.L.U32 R11, R0, 0x1f, RZ ;  /* 0x0000001f000b7819 */ /* 0x000fe800000006ff */
[----:B------:R-:W2:Y:S02]  /*4c10*/  SYNCS.PHASECHK.TRANS64.TRYWAIT P2, [UR21+0x68], R11 ;  /* 0x0000680bff0075a7 */ /* 0x000ea40008041115 */
[----:B--2---:R-:W-:Y:S05]  /*4c20*/  @!P2 BRA `(.L_x_89) ;  /* 0x0000004800f0a947 */ /* 0x004fea0003800000 */
.L_x_88:
[----:B------:R-:W-:Y:S05]  /*4c30*/  @!P1 BRA `(.L_x_90) ;  /* 0x0000000000309947 */ /* 0x000fea0003800000 */
[----:B------:R-:W-:Y:S01]  /*4c40*/  ISETP.NE.U32.AND P1, PT, R2, RZ, PT ;  /* 0x000000ff0200720c */ /* 0x000fe20003f25070 */
[----:B------:R-:W3:Y:S01]  /*4c50*/  LDCU.64 UR4, c[0x0][0x358] ;  /* 0x00006b00ff0477ac */ /* 0x000ee20008000a00 */
[----:B------:R-:W-:Y:S02]  /*4c60*/  IMAD.MOV.U32 R140, RZ, RZ, 0x1 ;  /* 0x00000001ff8c7424 */ /* 0x000fe400078e00ff */
[----:B------:R-:W-:Y:S11]  /*4c70*/  ISETP.NE.AND.EX P1, PT, R3, RZ, PT, P1 ;  /* 0x000000ff0300720c */ /* 0x000ff60003f25310 */
[----:B------:R-:W-:Y:S02]  /*4c80*/  @!UPT UIADD3 URZ, UPT, UPT, URZ, URZ, URZ ;  /* 0x000000fffffff290 */ /* 0x000fe4000fffe0ff */
[----:B--2---:R-:W2:Y:S01]  /*4c90*/  @P1 LDC.64 R10, c[0x0][0x888] ;  /* 0x00022200ff0a1b82 */ /* 0x004ea20000000a00 */
[----:B------:R-:W-:Y:S04]  /*4ca0*/  @P1 IMAD R0, R4, UR36, RZ ;  /* 0x0000002404001c24 */ /* 0x000fe8000f8e02ff */
[----:B--2---:R-:W-:Y:S04]  /*4cb0*/  @P1 IMAD.WIDE R10, R0, 0x4, R10 ;  /* 0x00000004000a1825 */ /* 0x004fe800078e020a */
[----:B------:R-:W-:Y:S01]  /*4cc0*/  HFMA2 R0, -RZ, RZ, 0, 5.9604644775390625e-08 ;  /* 0x00000001ff007431 */ /* 0x000fe200000001ff */
[----:B---3-5:R3:W5:Y:S04]  /*4cd0*/  @P1 LDG.E R72, desc[UR4][R10.64] ;  /* 0x000000040a481981 */ /* 0x028768000c1e1900 */
[----:B------:R-:W-:Y:S01]  /*4ce0*/  @!P1 PRMT R140, R0, 0x7610, R140 ;  /* 0x00007610008c9816 */ /* 0x000fe2000000008c */
[----:B---3--:R-:W4:Y:S06]  /*4cf0*/  @!P1 LDC R72, c[0x0][0x880] ;  /* 0x00022000ff489b82 */ /* 0x008f2c0000000800 */
.L_x_90:
[----:B----45:R-:W-:Y:S01]  /*4d00*/  @!P0 ISETP.EQ.AND P1, PT, R72, RZ, PT ;  /* 0x000000ff4800820c */ /* 0x030fe20003f22270 */
[----:B------:R-:W-:Y:S01]  /*4d10*/  @!UPT UIADD3 URZ, UPT, UPT, URZ, URZ, URZ ;  /* 0x000000fffffff290 */ /* 0x000fe2000fffe0ff */
[----:B------:R-:W-:Y:S11]  /*4d20*/  @!P0 BRA `(.L_x_91) ;  /* 0x0000000000188947 */ /* 0x000ff60003800000 */
[----:B------:R-:W-:Y:S02]  /*4d30*/  LOP3.LUT P0, RZ, R140, 0xff, RZ, 0xc0, !PT ;  /* 0x000000ff8cff7812 */ /* 0x000fe4000780c0ff */
[----:B------:R-:W-:Y:S04]  /*4d40*/  ISETP.NE.U32.AND P1, PT, R2, RZ, PT ;  /* 0x000000ff0200720c */ /* 0x000fe80003f25070 */
[----:B------:R-:W-:Y:S04]  /*4d50*/  ISETP.NE.AND.EX P1, PT, R3, RZ, PT, P1 ;  /* 0x000000ff0300720c */ /* 0x000fe80003f25310 */
[----:B------:R-:W-:Y:S03]  /*4d60*/  PLOP3.LUT P1, PT, P1, PT, PT, 0x8, 0x80 ;  /* 0x000000000080781c */ /* 0x000fe60000f2e170 */
[----:B------:R-:W-:Y:S11]  /*4d70*/  @P0 ISETP.EQ.AND P1, PT, R72, RZ, PT ;  /* 0x000000ff4800020c */ /* 0x000ff60003f22270 */
[----:B------:R-:W-:Y:S02]  /*4d80*/  @!UPT UIADD3 URZ, UPT, UPT, URZ, URZ, URZ ;  /* 0x000000fffffff290 */ /* 0x000fe4000fffe0ff */
.L_x_91:
[----:B------:R-:W3:Y:S01]  /*4d90*/  SYNCS.PHASECHK.TRANS64.TRYWAIT P2, [UR21+0x50], R9 ;  /* 0x00005009ff0075a7 */ /* 0x000ee20008041115 */
[----:B------:R-:W-:Y:S04]  /*4da0*/  ELECT P0, URZ, PT ;  /* 0x0000000000ff782f */ /* 0x000fe80003800000 */
[----:B------:R-:W-:Y:S11]  /*4db0*/  PLOP3.LUT P1, PT, P1, P0, PT, 0xf2, 0x2f ;  /* 0x00000000002f781c */ /* 0x000ff60000f21e72 */
[----:B------:R-:W-:Y:S02]  /*4dc0*/  @!UPT UIADD3 URZ, UPT, UPT, URZ, URZ, URZ ;  /* 0x000000fffffff290 */ /* 0x000fe4000fffe0ff */
[----:B------:R-:W-:Y:S05]  /*4dd0*/  @!P1 IADD3 R8, P0, PT, R16, 0x580, RZ ;  /* 0x0000058010089810 */ /* 0x000fea0007f1e0ff */
[----:B------:R-:W-:Y:S01]  /*4de0*/  @!P1 IMAD.X R6, RZ, RZ, R17, P0 ;  /* 0x000000ffff069224 */ /* 0x000fe200000e0611 */
[----:B---3--:R-:W-:Y:S07]  /*4df0*/  @!P2 BRA `(.L_x_92) ;  /* 0x000000480094a947 */ /* 0x008fee0003800000 */
.L_x_156:
[----:B------:R-:W-:Y:S01]  /*4e00*/  @!P1 R2UR UR5, R8 ;  /* 0x00000000080592ca */ /* 0x000fe200000e0000 */
[----:B------:R-:W-:Y:S01]  /*4e10*/  VOTEU.ALL UP0, P1 ;  /* 0x0000000000ff7886 */ /* 0x000fe20000800000 */
[----:B------:R-:W-:Y:S01]  /*4e20*/  @!P1 R2UR UR4, R6 ;  /* 0x00000000060492ca */ /* 0x000fe200000e0000 */
[----:B--2---:R-:W-:Y:S01]  /*4e30*/  @!P1 IMAD.MOV.U32 R0, RZ, RZ, 0x2000 ;  /* 0x00002000ff009424 */ /* 0x004fe200078e00ff */
[----:B------:R-:W-:Y:S01]  /*4e40*/  UMOV UR8, 0x0 ;  /* 0x0000000000087882 */ /* 0x000fe20000000000 */
[----:B------:R-:W-:Y:S01]  /*4e50*/  UMOV UR9, 0x10000000 ;  /* 0x1000000000097882 */ /* 0x000fe20000000000 */
[----:B------:R-:W-:Y:S01]  /*4e60*/  @!UP0 UIADD3 UR16, UPT, UPT, UR21, 0x200, URZ ;  /* 0x0000020015108890 */ /* 0x000fe2000fffe0ff */
[----:B------:R-:W-:Y:S01]  /*4e70*/  VIADD R14, R14, 0x1 ;  /* 0x000000010e0e7836 */ /* 0x000fe20000000000 */
[----:B------:R-:W-:Y:S01]  /*4e80*/  VOTEU.ALL UP0, P1 ;  /* 0x0000000000ff7886 */ /* 0x000fe20000800000 */
[----:B------:R-:W-:Y:S01]  /*4e90*/  UMOV UR20, UR36 ;  /* 0x0000002400147c82 */ /* 0x000fe20008000000 */
[----:B------:R-:W-:Y:S03]  /*4ea0*/  UPRMT UR6, UR46, 0x654, UR17 ;  /* 0x000006542e067896 */ /* 0x000fe60008000011 */
[----:B------:R-:W-:Y:S02]  /*4eb0*/  IMAD.U32 R10, RZ, RZ, UR5 ;  /* 0x00000005ff0a7e24 */ /* 0x000fe4000f8e00ff */
[----:B------:R-:W-:Y:S03]  /*4ec0*/  IMAD.U32 R11, RZ, RZ, UR4 ;  /* 0x00000004ff0b7e24 */ /* 0x000fe6000f8e00ff */
[----:B------:R-:W-:Y:S02]  /*4ed0*/  @!P1 R2UR UR4, R10 ;  /* 0x000000000a0492ca */ /* 0x000fe400000e0000 */
[----:B------:R-:W-:Y:S11]  /*4ee0*/  @!P1 R2UR UR5, R11 ;  /* 0x000000000b0592ca */ /* 0x000ff600000e0000 */
[----:B------:R-:W-:Y:S02]  /*4ef0*/  @!UPT UIADD3 URZ, UPT, UPT, URZ, URZ, URZ ;  /* 0x000000fffffff290 */ /* 0x000fe4000fffe0ff */
[----:B------:R2:W-:Y:S01]  /*4f00*/  @!UP0 UTMALDG.3D [UR16], [UR4], desc[UR8] ;  /* 0x00000810040085b4 */ /* 0x0005e20008011000 */
[----:B------:R2:W-:Y:S01]  /*4f10*/  @!P1 SYNCS.ARRIVE.TRANS64.RED.A0TR RZ, [UR21+0x40], R0 ;  /* 0x00004000ffff99a7 */ /* 0x0005e20008300415 */
[----:B------:R-:W-:Y:S01]  /*4f20*/  SYNCS.ARRIVE.TRANS64.RED.A1T0 RZ, [UR6], RZ ;  /* 0x000000ffffff79a7 */ /* 0x000fe20008100406 */
[----:B------:R-:W3:Y:S02]  /*4f30*/  SYNCS.PHASECHK.TRANS64.TRYWAIT P0, [UR21+0x58], R9 ;  /* 0x00005809ff0075a7 */ /* 0x000ee40008001115 */
[----:B--23--:R-:W-:Y:S05]  /*4f40*/  @!P0 BRA `(.L_x_93) ;  /* 0x0000004800588947 */ /* 0x00cfea0003800000 */
.L_x_158:
[----:B------:R-:W-:Y:S01]  /*4f50*/  @!P1 IADD3 R6, P0, PT, R16, 0x580, RZ ;  /* 0x0000058010069810 */ /* 0x000fe20007f1e0ff */
[----:B------:R-:W-:Y:S01]  /*4f60*/  VOTEU.ALL UP0, P1 ;  /* 0x0000000000ff7886 */ /* 0x000fe20000800000 */
[----:B------:R-:W-:Y:S01]  /*4f70*/  UMOV UR6, 0x0 ;  /* 0x0000000000067882 */ /* 0x000fe20000000000 */
[----:B------:R-:W-:Y:S01]  /*4f80*/  UMOV UR7, 0x10000000 ;  /* 0x1000000000077882 */ /* 0x000fe20000000000 */
[----:B------:R-:W-:Y:S01]  /*4f90*/  @!P1 R2UR UR5, R6 ;  /* 0x00000000060592ca */ /* 0x000fe200000e0000 */
[----:B--2---:R-:W-:Y:S01]  /*4fa0*/  @!P1 IMAD.X R0, RZ, RZ, R17, P0 ;  /* 0x000000ffff009224 */ /* 0x004fe200000e0611 */
[----:B------:R-:W-:Y:S01]  /*4fb0*/  @!UP0 UIADD3 UR10, UPT, UPT, UR18, 0x40, URZ ;  /* 0x00000040120a8890 */ /* 0x000fe2000fffe0ff */
[----:B------:R-:W-:Y:S01]  /*4fc0*/  R2UR UR16, R142 ;  /* 0x000000008e1072ca */ /* 0x000fe200000e0000 */
[----:B------:R-:W-:Y:S01]  /*4fd0*/  @!UP0 UIADD3 UR8, UPT, UPT, UR21, 0x2200, URZ ;  /* 0x0000220015088890 */ /* 0x000fe2000fffe0ff */
[----:B------:R-:W-:Y:S01]  /*4fe0*/  ISETP.NE.AND P0, PT, R14, 0x2, PT ;  /* 0x000000020e00780c */ /* 0x000fe20003f05270 */
[----:B------:R-:W-:Y:S01]  /*4ff0*/  @!UP0 UIADD3 UR9, UPT, UPT, UR21, 0x48, URZ ;  /* 0x0000004815098890 */ /* 0x000fe2000fffe0ff */
[----:B------:R-:W-:Y:S01]  /*5000*/  @!P1 R2UR UR4, R0 ;  /* 0x00000000000492ca */ /* 0x000fe200000e0000 */
[----:B------:R-:W-:Y:S01]  /*5010*/  VOTEU.ALL UP0, P1 ;  /* 0x0000000000ff7886 */ /* 0x000fe20000800000 */
[----:B------:R-:W-:Y:S01]  /*5020*/  UMOV UR11, UR19 ;  /* 0x00000013000b7c82 */ /* 0x000fe20008000000 */
[----:B------:R-:W-:Y:S01]  /*5030*/  UMOV UR12, UR36 ;  /* 0x00000024000c7c82 */ /* 0x000fe20008000000 */
[----:B------:R-:W-:Y:S01]  /*5040*/  SEL R0, RZ, 0x1, P0 ;  /* 0x00000001ff007807 */ /* 0x000fe20000000000 */
[----:B------:R-:W-:Y:S01]  /*5050*/  UIADD3 UR20, UPT, UPT, UR13, UR63, URZ ;  /* 0x0000003f0d147290 */ /* 0x000fe2000fffe0ff */
[----:B------:R-:W-:Y:S01]  /*5060*/  IMAD.U32 R8, RZ, RZ, UR5 ;  /* 0x00000005ff087e24 */ /* 0x000fe2000f8e00ff */
[----:B------:R-:W-:Y:S01]  /*5070*/  LOP3.LUT R15, R15, 0x1, RZ, 0x3c, !PT ;  /* 0x000000010f0f7812 */ /* 0x000fe200078e3cff */
[----:B------:R-:W-:Y:S01]  /*5080*/  UPLOP3.LUT UP3, UPT, UPT, UPT, UPT, 0x80, 0x8 ;  /* 0x000000000008789c */ /* 0x000fe20003f6f070 */
[----:B------:R-:W-:Y:S01]  /*5090*/  LOP3.LUT R13, R13, R0, RZ, 0x3c, !PT ;  /* 0x000000000d0d7212 */ /* 0x000fe200078e3cff */
[----:B------:R-:W-:Y:S01]  /*50a0*/  UIADD3 UR16, UPT, UPT, UR14, UR16, URZ ;  /* 0x000000100e107290 */ /* 0x000fe2000fffe0ff */
[----:B------:R-:W-:Y:S01]  /*50b0*/  SEL R14, R14, RZ, P0 ;  /* 0x000000ff0e0e7207 */ /* 0x000fe20000000000 */
[----:B------:R-:W-:Y:S01]  /*50c0*/  UMOV UR36, UR26 ;  /* 0x0000001a00247c82 */ /* 0x000fe20008000000 */
[----:B------:R-:W-:Y:S01]  /*50d0*/  IMAD.U32 R9, RZ, RZ, UR4 ;  /* 0x00000004ff097e24 */ /* 0x000fe2000f8e00ff */
[----:B------:R-:W-:Y:S04]  /*50e0*/  @!P1 R2UR UR4, R8 ;  /* 0x00000000080492ca */ /* 0x000fe800000e0000 */
[----:B------:R-:W-:Y:S11]  /*50f0*/  @!P1 R2UR UR5, R9 ;  /* 0x00000000090592ca */ /* 0x000ff600000e0000 */
[----:B------:R-:W-:Y:S02]  /*5100*/  @!UPT UIADD3 URZ, UPT, UPT, URZ, URZ, URZ ;  /* 0x000000fffffff290 */ /* 0x000fe4000fffe0ff */
[----:B------:R2:W-:Y:S01]  /*5110*/  @!UP0 UTMALDG.3D [UR8], [UR4], desc[UR6] ;  /* 0x00000608040085b4 */ /* 0x0005e20008011000 */
[----:B------:R2:W-:Y:S01]  /*5120*/  @!P1 SYNCS.ARRIVE.TRANS64.RED.A0TR RZ, [UR21+0x48], R7 ;  /* 0x00004807ffff99a7 */ /* 0x0005e20008300415 */
[----:B------:R-:W-:Y:S01]  /*5130*/  SYNCS.ARRIVE.TRANS64.RED.A1T0 RZ, [UR33], RZ ;  /* 0x000000ffffff79a7 */ /* 0x000fe20008100421 */
[----:B------:R-:W-:Y:S05]  /*5140*/  BRA.U UP1, `(.L_x_94) ;  /* 0xfffffff501247547 */ /* 0x000fea000b83ffff */
[----:B------:R-:W-:-:S04]  /*5150*/  SHF.L.U32 R3, R15, 0x1f, RZ ;  /* 0x0000001f0f037819 */ /* 0x000fc800000006ff */
[----:B------:R-:W3:Y:S02]  /*5160*/  SYNCS.PHASECHK.TRANS64.TRYWAIT P0, [UR21+0x50], R3 ;  /* 0x00005003ff0075a7 */ /* 0x000ee40008001115 */
[----:B---3--:R-:W-:Y:S05]  /*5170*/  @!P0 BRA `(.L_x_95) ;  /* 0x0000004400e48947 */ /* 0x008fea0003800000 */
.L_x_160:
[----:B---3--:R-:W-:-:S07]  /*5180*/  MOV R0, UR21 ;  /* 0x0000001500007c02 */ /* 0x008fce0008000f00 */
.L_x_96:
[----:B---3--:R-:W-:-:S04]  /*5190*/  SHF.L.U32 R3, R15, 0x1f, RZ ;  /* 0x0000001f0f037819 */ /* 0x008fc800000006ff */
[----:B------:R3:W4:Y:S03]  /*51a0*/  SYNCS.PHASECHK.TRANS64.TRYWAIT P0, [R0+URZ+0x58], R3 ;  /* 0x00005803000075a7 */ /* 0x00072600080011ff */
[----:B----4-:R-:W-:Y:S05]  /*51b0*/  @!P0 NANOSLEEP.SYNCS 0x989680 ;  /* 0x009896800000895d */ /* 0x010fea0003900000 */
[----:B------:R-:W4:Y:S02]  /*51c0*/  @!P0 SYNCS.PHASECHK.TRANS64 P0, [R0+URZ+0x58], R3 ;  /* 0x00005803000085a7 */ /* 0x000f2400080010ff */
[----:B-12-4-:R-:W-:Y:S05]  /*51d0*/  @P0 EXIT ;  /* 0x000000000000094d */ /* 0x016fea0003800000 */
[----:B------:R-:W-:Y:S05]  /*51e0*/  BRA `(.L_x_96) ;  /* 0xfffffffc00e87947 */ /* 0x000fea000383ffff */
.L_x_85:
[----:B------:R-:W-:-:S06]  /*51f0*/  UISETP.GE.AND UP0, UPT, UR18, 0x4, UPT ;  /* 0x000000041200788c */ /* 0x000fcc000bf06270 */
[----:B------:R-:W-:-:S13]  /*5200*/  PLOP3.LUT P0, PT, PT, PT, UP0, 0x80, 0x8 ;  /* 0x000000000008781c */ /* 0x000fda0003f0f008 */
[----:B------:R-:W-:Y:S05]  /*5210*/  @!P0 EXIT ;  /* 0x000000000000894d */ /* 0x000fea0003800000 */
[----:B------:R-:W-:Y:S01]  /*5220*/  BAR.SYNC.DEFER_BLOCKING 0x6, 0xa0 ;  /* 0x0182800000007b1d */ /* 0x000fe20000010000 */
[C---:B------:R-:W-:Y:S01]  /*5230*/  IMAD.SHL.U32 R2, R154.reuse, 0x40, RZ ;  /* 0x000000409a027824 */ /* 0x040fe200078e00ff */
[C---:B------:R-:W-:Y:S01]  /*5240*/  R2P PR, R154.reuse, 0x6 ;  /* 0x000000069a007804 */ /* 0x040fe20000000000 */
[----:B------:R-:W-:Y:S01]  /*5250*/  IMAD.MOV.U32 R151, RZ, RZ, 0x20 ;  /* 0x00000020ff977424 */ /* 0x000fe200078e00ff */
[----:B------:R-:W-:Y:S01]  /*5260*/  CS2R R148, SRZ ;  /* 0x0000000000947805 */ /* 0x000fe2000001ff00 */
[C---:B------:R-:W-:Y:S01]  /*5270*/  IMAD.U32 R69, R154.reuse, 0x10000, RZ ;  /* 0x000100009a457824 */ /* 0x040fe200078e00ff */
[----:B------:R-:W-:Y:S02]  /*5280*/  UMOV UR44, 0x400 ;  /* 0x00000400002c7882 */ /* 0x000fe40000000000 */
[----:B------:R-:W1:Y:S01]  /*5290*/  LDC.64 R138, c[0x0][0x8b0] ;  /* 0x00022c00ff8a7b82 */ /* 0x000e620000000a00 */
[----:B------:R-:W-:Y:S01]  /*52a0*/  ULEA UR44, UR46, UR44, 0x18 ;  /* 0x0000002c2e2c7291 */ /* 0x000fe2000f8ec0ff */
[----:B------:R-:W-:Y:S01]  /*52b0*/  IMAD.SHL.U32 R135, R154, 0x8, RZ ;  /* 0x000000089a877824 */ /* 0x000fe200078e00ff */
[----:B------:R-:W-:Y:S01]  /*52c0*/  LOP3.LUT R6, R2, 0x180, RZ, 0xc0, !PT ;  /* 0x0000018002067812 */ /* 0x000fe200078ec0ff */
[----:B------:R-:W-:Y:S01]  /*52d0*/  IMAD.MOV.U32 R152, RZ, RZ, 0x10 ;  /* 0x00000010ff987424 */ /* 0x000fe200078e00ff */
[----:B------:R-:W-:Y:S01]  /*52e0*/  SEL R151, R151, 0xffffffe0, !P2 ;  /* 0xffffffe097977807 */ /* 0x000fe20005000000 */
[----:B------:R-:W-:Y:S01]  /*52f0*/  UIADD3 UR4, UPT, UPT, UR44, 0x4200, URZ ;  /* 0x000042002c047890 */ /* 0x000fe2000fffe0ff */
[----:B------:R-:W-:Y:S01]  /*5300*/  LOP3.LUT R69, R69, 0x600000, RZ, 0xc0, !PT ;  /* 0x0060000045457812 */ /* 0x000fe200078ec0ff */
[----:B------:R-:W2:Y:S01]  /*5310*/  LDC.64 R136, c[0x0][0x8a8] ;  /* 0x00022a00ff887b82 */ /* 0x000ea20000000a00 */
[----:B------:R-:W-:Y:S01]  /*5320*/  LOP3.LUT R135, R6, 0x30, R135, 0xf8, !PT ;  /* 0x0000003006877812 */ /* 0x000fe200078ef887 */
[----:B------:R-:W-:Y:S01]  /*5330*/  IMAD.MOV.U32 R68, RZ, RZ, RZ ;  /* 0x000000ffff447224 */ /* 0x000fe200078e00ff */
[----:B------:R-:W-:Y:S01]  /*5340*/  SEL R152, R152, 0xfffffff0, !P1 ;  /* 0xfffffff098987807 */ /* 0x000fe20004800000 */
[----:B------:R-:W-:Y:S01]  /*5350*/  IMAD.MOV.U32 R145, RZ, RZ, RZ ;  /* 0x000000ffff917224 */ /* 0x000fe200078e00ff */
[----:B------:R-:W-:-:S02]  /*5360*/  SHF.R.S32.HI R3, RZ, 0x4, R151 ;  /* 0x00000004ff037819 */ /* 0x000fc40000011497 */
[----:B------:R-:W-:Y:S02]  /*5370*/  CS2R R146, SRZ ;  /* 0x0000000000927805 */ /* 0x000fe4000001ff00 */
[----:B------:R-:W-:Y:S01]  /*5380*/  LOP3.LUT R135, R135, 0x1e40, R2, 0xf8, !PT ;  /* 0x00001e4087877812 */ /* 0x000fe200078ef802 */
[----:B------:R-:W-:Y:S01]  /*5390*/  IMAD.U32 R153, RZ, RZ, UR4 ;  /* 0x00000004ff997e24 */ /* 0x000fe2000f8e00ff */
[----:B------:R-:W3:Y:S01]  /*53a0*/  LDS R0, [UR44+0x120] ;  /* 0x0001202cff007984 */ /* 0x000ee20008000800 */
[----:B------:R-:W-:Y:S01]  /*53b0*/  LOP3.LUT R154, R154, 0x60, RZ, 0xc0, !PT ;  /* 0x000000609a9a7812 */ /* 0x000fe200078ec0ff */
[----:B------:R-:W4:Y:S01]  /*53c0*/  LDCU UR58, c[0x0][0x370] ;  /* 0x00006e00ff3a77ac */ /* 0x000f220008000800 */
[----:B------:R-:W-:Y:S01]  /*53d0*/  LEA.HI.SX32 R150, R152, R3, 0x1c ;  /* 0x0000000398967211 */ /* 0x000fe200078fe2ff */
[----:B------:R-:W1:Y:S01]  /*53e0*/  LDCU UR43, c[0x0][0xb0c] ;  /* 0x00016180ff2b77ac */ /* 0x000e620008000800 */
[----:B------:R-:W1:Y:S01]  /*53f0*/  LDCU UR39, c[0x0][0xb30] ;  /* 0x00016600ff2777ac */ /* 0x000e620008000800 */
[----:B------:R-:W1:Y:S01]  /*5400*/  LDCU.64 UR56, c[0x0][0x888] ;  /* 0x00011100ff3877ac */ /* 0x000e620008000a00 */
[----:B------:R-:W1:Y:S01]  /*5410*/  LDCU.64 UR40, c[0x0][0xb28] ;  /* 0x00016500ff2877ac */ /* 0x000e620008000a00 */
[----:B------:R-:W1:Y:S01]  /*5420*/  LDCU.64 UR60, c[0x0][0x890] ;  /* 0x00011200ff3c77ac */ /* 0x000e620008000a00 */
[----:B------:R-:W1:Y:S01]  /*5430*/  LDCU.128 UR52, c[0x0][0xb10] ;  /* 0x00016200ff3477ac */ /* 0x000e620008000c00 */
[----:B------:R-:W1:Y:S01]  /*5440*/  LDCU UR47, c[0x0][0x374] ;  /* 0x00006e80ff2f77ac */ /* 0x000e620008000800 */
[----:B------:R-:W-:Y:S01]  /*5450*/  UIADD3 UR62, UPT, UPT, UR44, 0x200, URZ ;  /* 0x000002002c3e7890 */ /* 0x000fe2000fffe0ff */
[----:B-1234-:R-:W-:-:S11]  /*5460*/  IMAD.IADD R69, R0, 0x1, R69 ;  /* 0x0000000100457824 */ /* 0x01efd600078e0245 */
.L_x_122:
[----:B------:R-:W-:Y:S02]  /*5470*/  LEA R3, R145, UR44, 0x3 ;  /* 0x0000002c91037c11 */ /* 0x000fe4000f8e18ff */
[----:B------:R-:W-:Y:S02]  /*5480*/  SHF.L.U32 R0, R147, 0x1f, RZ ;  /* 0x0000001f93007819 */ /* 0x000fe400000006ff */
[----:B------:R-:W-:Y:S02]  /*5490*/  LEA R5, R145, UR44, 0x4 ;  /* 0x0000002c91057c11 */ /* 0x000fe4000f8e20ff */
[----:B-1----:R-:W1:Y:S02]  /*54a0*/  SYNCS.PHASECHK.TRANS64.TRYWAIT P0, [R3+URZ+0x70], R0 ;  /* 0x00007000030075a7 */ /* 0x002e6400080011ff */
[----:B-1----:R-:W-:Y:S05]  /*54b0*/  @!P0 BRA `(.L_x_97) ;  /* 0x00000044002c8947 */ /* 0x002fea0003800000 */
.L_x_161:
        /* <DEDUP_REMOVED lines=11> */
[----:B------:R-:W-:Y:S01]  /*5570*/  PLOP3.LUT P0, PT, PT, PT, UP1, 0x80, 0x8 ;  /* 0x000000000008781c */ /* 0x000fe20003f0f018 */
[----:B------:R-:W-:Y:S11]  /*5580*/  UP2UR UR45, UPR, URZ, 0x2 ;  /* 0x00000002ff2d7883 */ /* 0x000ff60008000000 */
[----:B------:R-:W-:Y:S01]  /*5590*/  @!UPT UIADD3 URZ, UPT, UPT, URZ, URZ, URZ ;  /* 0x000000fffffff290 */ /* 0x000fe2000fffe0ff */
[----:B-1----:R-:W-:Y:S02]  /*55a0*/  @P0 SHF.R.U32.HI R0, RZ, 0x10, R5 ;  /* 0x00000010ff000819 */ /* 0x002fe40000011605 */
        /* <DEDUP_REMOVED lines=12> */
[----:B------:R-:W2:Y:S01]  /*5670*/  LDCU UR12, c[0x0][0xb20] ;  /* 0x00016400ff0c77ac */ /* 0x000ea20008000800 */
[----:B------:R-:W-:Y:S02]  /*5680*/  UIMAD.WIDE.U32 UR4, UR47, UR55, URZ ;  /* 0x000000372f0472a5 */ /* 0x000fe4000f8e00ff */
[----:B------:R-:W-:Y:S02]  /*5690*/  UIMAD.WIDE.U32 UR6, UR58, UR52, URZ ;  /* 0x000000343a0672a5 */ /* 0x000fe4000f8e00ff */
[----:B------:R-:W-:Y:S02]  /*56a0*/  UISETP.NE.AND UP0, UPT, UR54, 0x1, UPT ;  /* 0x000000013600788c */ /* 0x000fe4000bf05270 */
[----:B------:R-:W-:Y:S02]  /*56b0*/  UIMAD.WIDE.U32 UR8, UR37, UR55, URZ ;  /* 0x00000037250872a5 */ /* 0x000fe4000f8e00ff */
[----:B------:R-:W-:Y:S02]  /*56c0*/  UIMAD.WIDE.U32 UR10, UR38, UR52, URZ ;  /* 0x00000034260a72a5 */ /* 0x000fe4000f8e00ff */
[----:B------:R-:W-:Y:S02]  /*56d0*/  UISETP.NE.AND UP1, UPT, UR43, 0x1, UPT ;  /* 0x000000012b00788c */ /* 0x000fe4000bf25270 */
[----:B------:R-:W-:Y:S01]  /*56e0*/  UISETP.NE.AND UP2, UPT, UR42, 0x1, UPT ;  /* 0x000000012a00788c */ /* 0x000fe2000bf45270 */
[----:B------:R-:W-:Y:S02]  /*56f0*/  UMOV UR4, UR5 ;  /* 0x0000000500047c82 */ /* 0x000fe40008000000 */
[----:B--2---:R-:W-:Y:S03]  /*5700*/  USHF.R.U32.HI UR5, URZ, UR12, UR4 ;  /* 0x0000000cff057299 */ /* 0x004fe60008011604 */
[----:B------:R-:W-:Y:S02]  /*5710*/  UMOV UR4, UR7 ;  /* 0x0000000700047c82 */ /* 0x000fe40008000000 */
[----:B------:R-:W-:Y:S02]  /*5720*/  USHF.R.U32.HI UR7, URZ, UR53, UR4 ;  /* 0x00000035ff077299 */ /* 0x000fe40008011604 */
[----:B------:R-:W-:Y:S02]  /*5730*/  USEL UR4, UR47, UR5, !UP0 ;  /* 0x000000052f047287 */ /* 0x000fe4000c000000 */
[----:B------:R-:W-:Y:S01]  /*5740*/  USEL UR7, UR58, UR7, !UP1 ;  /* 0x000000073a077287 */ /* 0x000fe2000c800000 */
[----:B------:R-:W-:Y:S01]  /*5750*/  UMOV UR5, UR9 ;  /* 0x0000000900057c82 */ /* 0x000fe20008000000 */
[----:B------:R-:W-:Y:S02]  /*5760*/  UIMAD.WIDE.U32 UR8, UR4, UR40, URZ ;  /* 0x00000028040872a5 */ /* 0x000fe4000f8e00ff */
[----:B------:R-:W-:Y:S03]  /*5770*/  USHF.R.U32.HI UR6, URZ, UR12, UR5 ;  /* 0x0000000cff067299 */ /* 0x000fe60008011605 */
[----:B------:R-:W-:Y:S01]  /*5780*/  UMOV UR5, UR11 ;  /* 0x0000000b00057c82 */ /* 0x000fe20008000000 */
[----:B------:R-:W-:Y:S02]  /*5790*/  UIMAD.WIDE.U32 UR10, UR7, UR40, URZ ;  /* 0x00000028070a72a5 */ /* 0x000fe4000f8e00ff */
[----:B------:R-:W-:Y:S02]  /*57a0*/  USHF.R.U32.HI UR12, URZ, UR53, UR5 ;  /* 0x00000035ff0c7299 */ /* 0x000fe40008011605 */
[----:B------:R-:W-:Y:S01]  /*57b0*/  USEL UR6, UR37, UR6, !UP0 ;  /* 0x0000000625067287 */ /* 0x000fe2000c000000 */
[----:B------:R-:W-:Y:S02]  /*57c0*/  UMOV UR5, UR9 ;  /* 0x0000000900057c82 */ /* 0x000fe40008000000 */
[----:B------:R-:W-:Y:S01]  /*57d0*/  UMOV UR10, UR11 ;  /* 0x0000000b000a7c82 */ /* 0x000fe20008000000 */
[----:B------:R-:W-:Y:S02]  /*57e0*/  @UP2 USHF.R.U32.HI UR4, URZ, UR41, UR5 ;  /* 0x00000029ff042299 */ /* 0x000fe40008011605 */
[----:B------:R-:W-:Y:S02]  /*57f0*/  @UP2 USHF.R.U32.HI UR7, URZ, UR41, UR10 ;  /* 0x00000029ff072299 */ /* 0x000fe4000801160a */
[----:B------:R-:W-:Y:S02]  /*5800*/  UIMAD UR4, UR42, UR4, URZ ;  /* 0x000000042a0472a4 */ /* 0x000fe4000f8e02ff */
[----:B------:R-:W-:Y:S02]  /*5810*/  UIMAD.WIDE.U32 UR10, UR6, UR40, URZ ;  /* 0x00000028060a72a5 */ /* 0x000fe4000f8e00ff */
[----:B------:R-:W-:Y:S02]  /*5820*/  USEL UR5, UR38, UR12, !UP1 ;  /* 0x0000000c26057287 */ /* 0x000fe4000c800000 */
[----:B------:R-:W-:Y:S02]  /*5830*/  UIMAD UR8, UR42, UR7, URZ ;  /* 0x000000072a0872a4 */ /* 0x000fe4000f8e02ff */
[----:B------:R-:W-:Y:S03]  /*5840*/  UISETP.GE.AND UP0, UPT, UR6, UR4, UPT ;  /* 0x000000040600728c */ /* 0x000fe6000bf06270 */
[----:B------:R-:W-:Y:S01]  /*5850*/  UMOV UR4, UR11 ;  /* 0x0000000b00047c82 */ /* 0x000fe20008000000 */
[----:B------:R-:W-:Y:S02]  /*5860*/  UISETP.GE.OR UP0, UPT, UR5, UR8, UP0 ;  /* 0x000000080500728c */ /* 0x000fe40008706670 */
[----:B------:R-:W-:Y:S02]  /*5870*/  USHF.R.U32.HI UR4, URZ, UR41, UR4 ;  /* 0x00000029ff047299 */ /* 0x000fe40008011604 */
[----:B------:R-:W-:Y:S02]  /*5880*/  UIMAD.WIDE.U32 UR8, UR5, UR40, URZ ;  /* 0x00000028050872a5 */ /* 0x000fe4000f8e00ff */
[----:B------:R-:W-:Y:S02]  /*5890*/  USEL UR11, UR6, UR4, !UP2 ;  /* 0x00000004060b7287 */ /* 0x000fe4000d000000 */
[----:B------:R-:W-:Y:S02]  /*58a0*/  UIADD3 UR8, UPT, UPT, -UR5, URZ, URZ ;  /* 0x000000ff05087290 */ /* 0x000fe4000fffe1ff */
[----:B------:R-:W-:Y:S01]  /*58b0*/  UIADD3 UR10, UPT, UPT, -UR11, URZ, URZ ;  /* 0x000000ff0b0a7290 */ /* 0x000fe2000fffe1ff */
[----:B------:R-:W-:Y:S01]  /*58c0*/  @!UP0 UMOV UR4, UR9 ;  /* 0x0000000900048c82 */ /* 0x000fe20008000000 */
[----:B------:R-:W-:Y:S02]  /*58d0*/  UIADD3 UR9, UPT, UPT, -UR6, URZ, URZ ;  /* 0x000000ff06097290 */ /* 0x000fe4000fffe1ff */
[----:B------:R-:W-:Y:S02]  /*58e0*/  @!UP0 USHF.R.U32.HI UR4, URZ, UR41, UR4 ;  /* 0x00000029ff048299 */ /* 0x000fe40008011604 */
[----:B------:R-:W-:Y:S02]  /*58f0*/  UIMAD UR10, UR42, UR10, UR6 ;  /* 0x0000000a2a0a72a4 */ /* 0x000fe4000f8e0206 */
[----:B------:R-:W-:Y:S04]  /*5900*/  @!UP0 USEL UR4, UR5, UR4, !UP2 ;  /* 0x0000000405048287 */ /* 0x000fe8000d000000 */
[----:B------:R-:W-:Y:S02]  /*5910*/  @!UP0 UIMAD UR10, UR7, UR10, UR4 ;  /* 0x0000000a070a82a4 */ /* 0x000fe4000f8e0204 */
[----:B------:R-:W-:Y:S02]  /*5920*/  @!UP0 UIADD3 UR11, UPT, UPT, UR11, -UR4, URZ ;  /* 0x800000040b0b8290 */ /* 0x000fe4000fffe0ff */
[----:B------:R-:W-:Y:S02]  /*5930*/  UIMAD UR7, UR43, UR8, UR38 ;  /* 0x000000082b0772a4 */ /* 0x000fe4000f8e0226 */
[----:B------:R-:W-:Y:S02]  /*5940*/  @!UP0 UIMAD UR6, UR11, UR42, UR5 ;  /* 0x0000002a0b0682a4 */ /* 0x000fe4000f8e0205 */
[----:B------:R-:W-:Y:S01]  /*5950*/  UIMAD UR4, UR54, UR9, UR37 ;  /* 0x00000009360472a4 */ /* 0x000fe2000f8e0225 */
[----:B------:R-:W-:Y:S02]  /*5960*/  @!UP0 UMOV UR5, UR10 ;  /* 0x0000000a00058c82 */ /* 0x000fe40008000000 */
[----:B------:R-:W-:Y:S02]  /*5970*/  UIMAD UR38, UR5, UR43, UR7 ;  /* 0x0000002b052672a4 */ /* 0x000fe4000f8e0207 */
[----:B------:R-:W-:Y:S11]  /*5980*/  UIMAD UR37, UR6, UR54, UR4 ;  /* 0x00000036062572a4 */ /* 0x000ff6000f8e0204 */
[----:B------:R-:W-:Y:S01]  /*5990*/  @!UPT UIADD3 URZ, UPT, UPT, URZ, URZ, URZ ;  /* 0x000000fffffff290 */ /* 0x000fe2000fffe0ff */
.L_x_98:
[----:B------:R-:W-:Y:S01]  /*59a0*/  UISETP.NE.AND UP0, UPT, UR39, 0x1, UPT ;  /* 0x000000012700788c */ /* 0x000fe2000bf05270 */
[----:B------:R-:W-:Y:S01]  /*59b0*/  IADD3 R145, PT, PT, R145, 0x1, RZ ;  /* 0x0000000191917810 */ /* 0x000fe20007ffe0ff */
[----:B------:R-:W-:Y:S02]  /*59c0*/  USHF.L.U32 UR50, UR16, 0x7, URZ ;  /* 0x0000000710327899 */ /* 0x000fe400080006ff */
[----:B------:R-:W-:Y:S07]  /*59d0*/  USHF.L.U32 UR49, UR20, 0x7, URZ ;  /* 0x0000000714317899 */ /* 0x000fee00080006ff */
[----:B------:R-:W2:Y:S01]  /*59e0*/  @!UP0 LDCU.128 UR12, c[0x0][0xb10] ;  /* 0x00016200ff0c87ac */ /* 0x000ea20008000c00 */
[----:B------:R-:W3:Y:S01]  /*59f0*/  @!UP0 LDCU UR5, c[0x0][0xb0c] ;  /* 0x00016180ff0587ac */ /* 0x000ee20008000800 */
[----:B------:R-:W4:Y:S01]  /*5a00*/  @!UP0 LDCU UR10, c[0x0][0xb20] ;  /* 0x00016400ff0a87ac */ /* 0x000f220008000800 */
[----:B--2---:R-:W-:Y:S02]  /*5a10*/  UIMAD.WIDE.U32 UR8, UR38, UR12, URZ ;  /* 0x0000000c260872a5 */ /* 0x004fe4000f8e00ff */
[----:B------:R-:W-:Y:S02]  /*5a20*/  UIMAD.WIDE.U32 UR6, UR37, UR15, URZ ;  /* 0x0000000f250672a5 */ /* 0x000fe4000f8e00ff */
[----:B------:R-:W-:Y:S03]  /*5a30*/  @!UP0 UISETP.NE.AND UP1, UPT, UR14, 0x1, UPT ;  /* 0x000000010e00888c */ /* 0x000fe6000bf25270 */
[----:B------:R-:W-:Y:S01]  /*5a40*/  @!UP0 UMOV UR4, UR9 ;  /* 0x0000000900048c82 */ /* 0x000fe20008000000 */
[----:B---3--:R-:W-:Y:S02]  /*5a50*/  @!UP0 UISETP.NE.AND UP2, UPT, UR5, 0x1, UPT ;  /* 0x000000010500888c */ /* 0x008fe4000bf45270 */
[----:B------:R-:W-:Y:S01]  /*5a60*/  @!UP0 USHF.R.U32.HI UR4, URZ, UR13, UR4 ;  /* 0x0000000dff048299 */ /* 0x000fe20008011604 */
[----:B------:R-:W-:Y:S02]  /*5a70*/  @!UP0 UMOV UR6, UR7 ;  /* 0x0000000700068c82 */ /* 0x000fe40008000000 */
[----:B----4-:R-:W-:Y:S02]  /*5a80*/  @!UP0 USHF.R.U32.HI UR6, URZ, UR10, UR6 ;  /* 0x0000000aff068299 */ /* 0x010fe40008011606 */
[----:B------:R-:W-:Y:S02]  /*5a90*/  @!UP0 USEL UR7, UR38, UR4, !UP2 ;  /* 0x0000000426078287 */ /* 0x000fe4000d000000 */
[----:B------:R-:W-:Y:S04]  /*5aa0*/  @!UP0 USEL UR6, UR37, UR6, !UP1 ;  /* 0x0000000625068287 */ /* 0x000fe8000c800000 */
[----:B------:R-:W-:Y:S02]  /*5ab0*/  @!UP0 UIADD3 UR4, UPT, UPT, -UR7, UR6, URZ ;  /* 0x0000000607048290 */ /* 0x000fe4000fffe1ff */
[----:B------:R-:W-:Y:S02]  /*5ac0*/  @!UP0 UIADD3 UR6, UPT, UPT, UR7, -UR6, URZ ;  /* 0x8000000607068290 */ /* 0x000fe4000fffe0ff */
[----:B------:R-:W-:Y:S02]  /*5ad0*/  @!UP0 UIMAD UR38, UR4, UR5, UR38 ;  /* 0x00000005042682a4 */ /* 0x000fe4000f8e0226 */
[----:B------:R-:W-:Y:S02]  /*5ae0*/  @!UP0 UIMAD UR37, UR6, UR14, UR37 ;  /* 0x0000000e062582a4 */ /* 0x000fe4000f8e0225 */
[----:B------:R-:W-:Y:S09]  /*5af0*/  ULOP3.LUT UP0, URZ, UR62, 0x1b0, URZ, 0xc0, !UPT ;  /* 0x000001b03eff7892 */ /* 0x000ff2000f80c0ff */
[----:B------:R-:W-:Y:S05]  /*5b00*/  BRA.U !UP0, `(.L_x_99) ;  /* 0x0000000108407547 */ /* 0x000fea000b800000 */
[----:B------:R-:W2:Y:S01]  /*5b10*/  LDCU.64 UR8, c[0x4][0x80] ;  /* 0x01001000ff0877ac */ /* 0x000ea20008000a00 */
[----:B------:R-:W-:Y:S01]  /*5b20*/  MOV R3, 0x0 ;  /* 0x0000000000037802 */ /* 0x000fe20000000f00 */
[----:B------:R-:W-:Y:S02]  /*5b30*/  HFMA2 R12, -RZ, RZ, 0, 5.9604644775390625e-08 ;  /* 0x00000001ff0c7431 */ /* 0x000fe400000001ff */
[----:B------:R-:W-:Y:S02]  /*5b40*/  IMAD.MOV.U32 R8, RZ, RZ, 0x70 ;  /* 0x00000070ff087424 */ /* 0x000fe400078e00ff */
[----:B------:R-:W-:Y:S01]  /*5b50*/  IMAD.MOV.U32 R13, RZ, RZ, RZ ;  /* 0x000000ffff0d7224 */ /* 0x000fe200078e00ff */
[----:B------:R-:W3:Y:S01]  /*5b60*/  LDCU.64 UR6, c[0x4][0x88] ;  /* 0x01001100ff0677ac */ /* 0x000ee20008000a00 */
[----:B------:R-:W4:Y:S01]  /*5b70*/  LDC.64 R2, c[0x4][R3] ;  /* 0x0100000003027b82 */ /* 0x000f220000000a00 */
[----:B------:R-:W1:Y:S01]  /*5b80*/  LDCU.64 UR4, c[0x4][0x8] ;  /* 0x01000100ff0477ac */ /* 0x000e620008000a00 */
[----:B--2---:R-:W-:Y:S01]  /*5b90*/  MOV R5, UR9 ;  /* 0x0000000900057c02 */ /* 0x004fe20008000f00 */
[----:B------:R-:W-:Y:S01]  /*5ba0*/  IMAD.U32 R4, RZ, RZ, UR8 ;  /* 0x00000008ff047e24 */ /* 0x000fe2000f8e00ff */
[----:B---3--:R-:W-:Y:S01]  /*5bb0*/  MOV R7, UR7 ;  /* 0x0000000700077c02 */ /* 0x008fe20008000f00 */
[----:B------:R-:W-:Y:S01]  /*5bc0*/  IMAD.U32 R6, RZ, RZ, UR6 ;  /* 0x00000006ff067e24 */ /* 0x000fe2000f8e00ff */
[----:B-1----:R-:W-:Y:S01]  /*5bd0*/  MOV R11, UR5 ;  /* 0x00000005000b7c02 */ /* 0x002fe20008000f00 */
[----:B------:R-:W-:Y:S02]  /*5be0*/  IMAD.U32 R10, RZ, RZ, UR4 ;  /* 0x00000004ff0a7e24 */ /* 0x000fe4000f8e00ff */
[----:B------:R-:W-:Y:S07]  /*5bf0*/  LEPC R20, `(.L_x_99) ;  /* 0x000000001014794e */ /* 0x000fee0000000000 */
[----:B----45:R-:W-:Y:S05]  /*5c00*/  CALL.ABS.NOINC R2 ;  /* 0x0000000002007343 */ /* 0x030fea0003c00000 */
.L_x_99:
[----:B------:R-:W-:Y:S01]  /*5c10*/  LOP3.LUT P0, RZ, R153, 0x1b0, RZ, 0xc0, !PT ;  /* 0x000001b099ff7812 */ /* 0x000fe2000780c0ff */
[----:B------:R-:W-:Y:S11]  /*5c20*/  BSSY.RECONVERGENT B6, `(.L_x_100) ;  /* 0x0000013000067945 */ /* 0x000ff60003800200 */
[----:B------:R-:W-:Y:S01]  /*5c30*/  @!UPT UIADD3 URZ, UPT, UPT, URZ, URZ, URZ ;  /* 0x000000fffffff290 */ /* 0x000fe2000fffe0ff */
[----:B------:R-:W-:Y:S05]  /*5c40*/  @!P0 BRA `(.L_x_101) ;  /* 0x0000000000408947 */ /* 0x000fea0003800000 */
        /* <DEDUP_REMOVED lines=16> */
.L_x_101:
[----:B------:R-:W-:Y:S05]  /*5d50*/  BSYNC.RECONVERGENT B6 ;  /* 0x0000000000067941 */ /* 0x000fea0003800200 */
.L_x_100:
[----:B------:R-:W-:Y:S01]  /*5d60*/  R2UR UR4, R143 ;  /* 0x000000008f0472ca */ /* 0x000fe200000e0000 */
[----:B------:R-:W-:Y:S01]  /*5d70*/  UISETP.NE.U32.AND UP0, UPT, UR60, URZ, UPT ;  /* 0x000000ff3c00728c */ /* 0x000fe2000bf05070 */
[----:B------:R-:W-:Y:S02]  /*5d80*/  ISETP.NE.U32.AND P4, PT, R138, RZ, PT ;  /* 0x000000ff8a00720c */ /* 0x000fe40003f85070 */
[----:B------:R-:W-:Y:S01]  /*5d90*/  ISETP.NE.U32.AND P2, PT, RZ, UR56, PT ;  /* 0x00000038ff007c0c */ /* 0x000fe2000bf45070 */
[----:B------:R-:W-:Y:S01]  /*5da0*/  UISETP.NE.AND.EX UP1, UPT, UR61, URZ, UPT, UP0 ;  /* 0x000000ff3d00728c */ /* 0x000fe2000bf25300 */
[----:B------:R-:W-:Y:S01]  /*5db0*/  ISETP.NE.AND.EX P4, PT, R139, RZ, PT, P4 ;  /* 0x000000ff8b00720c */ /* 0x000fe20003f85340 */
[----:B------:R-:W-:Y:S01]  /*5dc0*/  UPLOP3.LUT UP0, UPT, UPT, UPT, UPT, 0x40, 0x4 ;  /* 0x000000000004789c */ /* 0x000fe20003f0e870 */
[----:B------:R-:W-:Y:S05]  /*5dd0*/  ISETP.NE.AND.EX P2, PT, RZ, UR57, PT, P2 ;  /* 0x00000039ff007c0c */ /* 0x000fea000bf45320 */
[----:B------:R-:W-:Y:S06]  /*5de0*/  UISETP.NE.AND UP2, UPT, UR4, URZ, UPT ;  /* 0x000000ff0400728c */ /* 0x000fec000bf45270 */
[----:B------:R-:W-:Y:S05]  /*5df0*/  PLOP3.LUT P1, PT, PT, PT, UP2, 0x80, 0x8 ;  /* 0x000000000008781c */ /* 0x000fea0003f2f028 */
[----:B------:R-:W-:Y:S06]  /*5e00*/  @UP2 UPLOP3.LUT UP0, UPT, UPT, UPT, UP1, 0x80, 0x8 ;  /* 0x000000000008289c */ /* 0x000fec0003f0f010 */
[----:B------:R-:W-:Y:S01]  /*5e10*/  PLOP3.LUT P0, PT, PT, PT, UP0, 0x80, 0x8 ;  /* 0x000000000008781c */ /* 0x000fe20003f0f008 */
[----:B------:R-:W-:Y:S01]  /*5e20*/  @!UPT UIADD3 URZ, UPT, UPT, URZ, URZ, URZ ;  /* 0x000000fffffff290 */ /* 0x000fe2000fffe0ff */
[----:B------:R-:W-:Y:S11]  /*5e30*/  BRA.U !UP1, `(.L_x_102) ;  /* 0x00000001093c7547 */ /* 0x000ff6000b800000 */
[----:B------:R-:W-:Y:S01]  /*5e40*/  UISETP.NE.U32.AND UP0, UPT, UR56, URZ, UPT ;  /* 0x000000ff3800728c */ /* 0x000fe2000bf05070 */
[----:B-1----:R-:W-:Y:S01]  /*5e50*/  HFMA2 R0, -RZ, RZ, 0, 5.9604644775390625e-08 ;  /* 0x00000001ff007431 */ /* 0x002fe200000001ff */
[----:B------:R-:W1:Y:S01]  /*5e60*/  LDCU.64 UR8, c[0x0][0x358] ;  /* 0x00006b00ff0877ac */ /* 0x000e620008000a00 */
[----:B------:R-:W-:Y:S01]  /*5e70*/  IMAD.MOV.U32 R140, RZ, RZ, 0x1 ;  /* 0x00000001ff8c7424 */ /* 0x000fe200078e00ff */
[----:B------:R-:W-:Y:S06]  /*5e80*/  UISETP.NE.AND.EX UP0, UPT, UR57, URZ, UPT, UP0 ;  /* 0x000000ff3900728c */ /* 0x000fec000bf05300 */
[----:B------:R-:W-:Y:S05]  /*5e90*/  PLOP3.LUT P3, PT, PT, PT, UP0, 0x80, 0x8 ;  /* 0x000000000008781c */ /* 0x000fea0003f6f008 */
[----:B------:R-:W2:Y:S01]  /*5ea0*/  @UP0 LDCU.64 UR4, c[0x0][0x888] ;  /* 0x00011100ff0407ac */ /* 0x000ea20008000a00 */
[----:B------:R-:W-:Y:S07]  /*5eb0*/  @UP0 UIMAD UR6, UR36, UR60, URZ ;  /* 0x0000003c240602a4 */ /* 0x000fee000f8e02ff */
[----:B------:R-:W-:Y:S01]  /*5ec0*/  @!P3 PRMT R140, R0, 0x7610, R140 ;  /* 0x00007610008cb816 */ /* 0x000fe2000000008c */
[----:B--2---:R-:W-:Y:S06]  /*5ed0*/  @UP0 UIMAD.WIDE UR4, UR6, 0x4, UR4 ;  /* 0x00000004060408a5 */ /* 0x004fec000f8e0204 */
[----:B------:R-:W-:Y:S01]  /*5ee0*/  IMAD.U32 R2, RZ, RZ, UR4 ;  /* 0x00000004ff027e24 */ /* 0x000fe2000f8e00ff */
[----:B------:R-:W-:Y:S04]  /*5ef0*/  MOV R3, UR5 ;  /* 0x0000000500037c02 */ /* 0x000fe80008000f00 */
[----:B------:R-:W2:Y:S01]  /*5f00*/  @!UP0 LDCU UR4, c[0x0][0x880] ;  /* 0x00011000ff0487ac */ /* 0x000ea20008000800 */
[----:B-1---5:R3:W5:Y:S02]  /*5f10*/  @P3 LDG.E R72, desc[UR8][R2.64] ;  /* 0x0000000802483981 */ /* 0x022764000c1e1900 */
[----:B--23--:R-:W-:Y:S02]  /*5f20*/  @!P3 IMAD.U32 R72, RZ, RZ, UR4 ;  /* 0x00000004ff48be24 */ /* 0x00cfe4000f8e00ff */
.L_x_102:
[----:B------:R-:W-:Y:S05]  /*5f30*/  @!P4 BRA `(.L_x_103) ;  /* 0x000000000024c947 */ /* 0x000fea0003800000 */
[----:B------:R-:W-:Y:S01]  /*5f40*/  ISETP.NE.U32.AND P3, PT, R136, RZ, PT ;  /* 0x000000ff8800720c */ /* 0x000fe20003f65070 */
[----:B------:R-:W2:Y:S03]  /*5f50*/  LDCU.64 UR4, c[0x0][0x358] ;  /* 0x00006b00ff0477ac */ /* 0x000ea60008000a00 */
[----:B------:R-:W-:Y:S11]  /*5f60*/  ISETP.NE.AND.EX P3, PT, R137, RZ, PT, P3 ;  /* 0x000000ff8900720c */ /* 0x000ff60003f65330 */
[----:B------:R-:W-:Y:S02]  /*5f70*/  @!UPT UIADD3 URZ, UPT, UPT, URZ, URZ, URZ ;  /* 0x000000fffffff290 */ /* 0x000fe4000fffe0ff */
[----:B------:R-:W3:Y:S01]  /*5f80*/  @P3 LDC.64 R2, c[0x0][0x8a8] ;  /* 0x00022a00ff023b82 */ /* 0x000ee20000000a00 */
[----:B-1----:R-:W-:Y:S04]  /*5f90*/  @P3 IMAD R0, R138, UR36, RZ ;  /* 0x000000248a003c24 */ /* 0x002fe8000f8e02ff */
[----:B---3--:R-:W-:Y:S05]  /*5fa0*/  @P3 IMAD.WIDE R2, R0, 0x4, R2 ;  /* 0x0000000400023825 */ /* 0x008fea00078e0202 */
[----:B--2--5:R2:W5:Y:S02]  /*5fb0*/  @P3 LDG.E R70, desc[UR4][R2.64] ;  /* 0x0000000402463981 */ /* 0x024564000c1e1900 */
[----:B--2---:R-:W3:Y:S02]  /*5fc0*/  @!P3 LDC R70, c[0x0][0x8a0] ;  /* 0x00022800ff46bb82 */ /* 0x004ee40000000800 */
.L_x_103:
[----:B-----5:R-:W-:Y:S01]  /*5fd0*/  ISETP.NE.AND P4, PT, R72, RZ, PT ;  /* 0x000000ff4800720c */ /* 0x020fe20003f85270 */
[----:B------:R-:W-:Y:S01]  /*5fe0*/  BSSY B1, `(.L_x_104) ;  /* 0x0000048000017945 */ /* 0x000fe20003800000 */
[----:B------:R-:W-:Y:S01]  /*5ff0*/  SEL R7, RZ, 0xffffffff, P2 ;  /* 0xffffffffff077807 */ /* 0x000fe20001000000 */
[----:B------:R-:W-:Y:S01]  /*6000*/  IMAD.MOV.U32 R78, RZ, RZ, 0x1 ;  /* 0x00000001ff4e7424 */ /* 0x000fe200078e00ff */
[----:B------:R-:W-:Y:S01]  /*6010*/  LOP3.LUT P3, RZ, R140, 0xff, RZ, 0xc0, !PT ;  /* 0x000000ff8cff7812 */ /* 0x000fe2000786c0ff */
[----:B------:R-:W-:Y:S01]  /*6020*/  IMAD R71, R68, 0x80, R69 ;  /* 0x0000008044477824 */ /* 0x000fe200078e0245 */
[----:B-1----:R-:W-:Y:S02]  /*6030*/  @P1 SEL R0, RZ, 0xffffffff, P4 ;  /* 0xffffffffff001807 */ /* 0x002fe40002000000 */
[----:B------:R-:W-:Y:S02]  /*6040*/  CS2R R98, SRZ ;  /* 0x0000000000627805 */ /* 0x000fe4000001ff00 */
[----:B------:R-:W-:Y:S02]  /*6050*/  LEA R3, R148, UR44, 0x3 ;  /* 0x0000002c94037c11 */ /* 0x000fe4000f8e18ff */
[----:B------:R-:W-:Y:S02]  /*6060*/  CS2R R96, SRZ ;  /* 0x0000000000607805 */ /* 0x000fe4000001ff00 */
[----:B------:R-:W-:Y:S02]  /*6070*/  @P0 SEL R0, R7, R0, !P3 ;  /* 0x0000000007000207 */ /* 0x000fe40005800000 */
[----:B------:R-:W-:Y:S02]  /*6080*/  CS2R R94, SRZ ;  /* 0x00000000005e7805 */ /* 0x000fe4000001ff00 */
[----:B------:R-:W-:Y:S02]  /*6090*/  LEA R144, R68, UR44, 0x3 ;  /* 0x0000002c44907c11 */ /* 0x000fe4000f8e18ff */
[----:B------:R-:W-:Y:S02]  /*60a0*/  CS2R R92, SRZ ;  /* 0x00000000005c7805 */ /* 0x000fe4000001ff00 */
[----:B------:R-:W-:Y:S02]  /*60b0*/  @P1 LOP3.LUT R0, R0, 0x1, RZ, 0xc0, !PT ;  /* 0x0000000100001812 */ /* 0x000fe400078ec0ff */
[----:B------:R-:W-:Y:S02]  /*60c0*/  CS2R R86, SRZ ;  /* 0x0000000000567805 */ /* 0x000fe4000001ff00 */
[----:B------:R-:W-:Y:S02]  /*60d0*/  SHF.L.U32 R5, R149, 0x1f, RZ ;  /* 0x0000001f95057819 */ /* 0x000fe400000006ff */
[----:B------:R-:W-:Y:S02]  /*60e0*/  CS2R R84, SRZ ;  /* 0x0000000000547805 */ /* 0x000fe4000001ff00 */
[----:B------:R-:W-:Y:S02]  /*60f0*/  ISETP.NE.U32.OR P6, PT, R0, 0x1, !P1 ;  /* 0x000000010000780c */ /* 0x000fe40004fc5470 */
[----:B------:R-:W-:Y:S02]  /*6100*/  CS2R R82, SRZ ;  /* 0x0000000000527805 */ /* 0x000fe4000001ff00 */
[----:B------:R-:W-:Y:S02]  /*6110*/  PLOP3.LUT P2, PT, PT, PT, UP1, 0x80, 0x8 ;  /* 0x000000000008781c */ /* 0x000fe40003f4f018 */
[----:B------:R-:W-:Y:S02]  /*6120*/  CS2R R80, SRZ ;  /* 0x0000000000507805 */ /* 0x000fe4000001ff00 */
[----:B------:R-:W-:Y:S02]  /*6130*/  SEL R0, RZ, 0xffffffff, P4 ;  /* 0xffffffffff007807 */ /* 0x000fe40002000000 */
[----:B------:R-:W-:Y:S03]  /*6140*/  P2R R88, PR, RZ, 0x40 ;  /* 0x00000040ff587803 */ /* 0x000fe60000000000 */
[----:B------:R-:W-:Y:S04]  /*6150*/  @P6 SHF.L.U32 R2, R146, 0x1f, RZ ;  /* 0x0000001f92026819 */ /* 0x000fe800000006ff */
[----:B------:R-:W-:Y:S01]  /*6160*/  @P2 SEL R0, R7, R0, !P3 ;  /* 0x0000000007002207 */ /* 0x000fe20005800000 */
[----:B------:R-:W1:Y:S03]  /*6170*/  @P6 SYNCS.PHASECHK.TRANS64.TRYWAIT P1, [R3+URZ+0x40], R2 ;  /* 0x00004002030065a7 */ /* 0x000e6600080211ff */
[----:B------:R-:W-:Y:S04]  /*6180*/  LOP3.LUT R0, R0, 0x1, RZ, 0xc0, !PT ;  /* 0x0000000100007812 */ /* 0x000fe800078ec0ff */
[----:B------:R-:W-:Y:S04]  /*6190*/  ISETP.NE.U32.AND P5, PT, R0, 0x1, PT ;  /* 0x000000010000780c */ /* 0x000fe80003fa5070 */
[----:B------:R-:W-:Y:S01]  /*61a0*/  P2R R79, PR, RZ, 0x20 ;  /* 0x00000020ff4f7803 */ /* 0x000fe20000000000 */
[----:B------:R2:W4:Y:S01]  /*61b0*/  SYNCS.PHASECHK.TRANS64.TRYWAIT P0, [R144+URZ+0x90], R5 ;  /* 0x00009005900075a7 */ /* 0x00052200080011ff */
[----:B-1----:R-:W-:Y:S01]  /*61c0*/  @P6 SEL R78, RZ, 0x1, !P1 ;  /* 0x00000001ff4e6807 */ /* 0x002fe20004800000 */
[----:B--2---:R-:W-:Y:S06]  /*61d0*/  @!P6 BRA `(.L_x_105) ;  /* 0x0000000000a0e947 */ /* 0x004fec0003800000 */
[----:B------:R-:W-:Y:S01]  /*61e0*/  @P5 IMAD R7, R148, 0x2000, R135 ;  /* 0x0000200094075824 */ /* 0x000fe200078e0287 */
[----:B------:R-:W-:Y:S01]  /*61f0*/  ISETP.NE.AND P1, PT, R78, RZ, PT ;  /* 0x000000ff4e00720c */ /* 0x000fe20003f25270 */
[----:B------:R-:W-:Y:S01]  /*6200*/  BSSY B0, `(.L_x_106) ;  /* 0x0000011000007945 */ /* 0x000fe20003800000 */
[----:B------:R-:W-:Y:S01]  /*6210*/  CS2R R82, SRZ ;  /* 0x0000000000527805 */ /* 0x000fe2000001ff00 */
[----:B------:R-:W-:Y:S01]  /*6220*/  @P5 VIADD R9, R7, UR44 ;  /* 0x0000002c07095c36 */ /* 0x000fe20008000000 */
[----:B------:R-:W-:Y:S02]  /*6230*/  CS2R R80, SRZ ;  /* 0x0000000000507805 */ /* 0x000fe4000001ff00 */
[----:B------:R-:W-:Y:S02]  /*6240*/  CS2R R86, SRZ ;  /* 0x0000000000567805 */ /* 0x000fe4000001ff00 */
[----:B------:R-:W-:Y:S01]  /*6250*/  CS2R R84, SRZ ;  /* 0x0000000000547805 */ /* 0x000fe2000001ff00 */
[--C-:B------:R-:W-:Y:S01]  /*6260*/  @P5 IMAD.IADD R6, R152, 0x1, R9.reuse ;  /* 0x0000000198065824 */ /* 0x100fe200078e0209 */
[----:B------:R-:W-:Y:S01]  /*6270*/  CS2R R94, SRZ ;  /* 0x00000000005e7805 */ /* 0x000fe2000001ff00 */
[--C-:B------:R-:W-:Y:S01]  /*6280*/  @P5 IMAD.IADD R4, R151, 0x1, R9.reuse ;  /* 0x0000000197045824 */ /* 0x100fe200078e0209 */
[----:B------:R-:W-:Y:S01]  /*6290*/  CS2R R92, SRZ ;  /* 0x00000000005c7805 */ /* 0x000fe2000001ff00 */
[----:B------:R-:W-:Y:S01]  /*62a0*/  @P5 IMAD R2, R150, 0x10, R9 ;  /* 0x0000001096025824 */ /* 0x000fe200078e0209 */
[----:B------:R-:W-:Y:S02]  /*62b0*/  CS2R R98, SRZ ;  /* 0x0000000000627805 */ /* 0x000fe4000001ff00 */
[----:B------:R-:W-:Y:S01]  /*62c0*/  CS2R R96, SRZ ;  /* 0x0000000000607805 */ /* 0x000fe2000001ff00 */
[----:B------:R-:W-:Y:S06]  /*62d0*/  @P1 BRA `(.L_x_107) ;  /* 0x00000000000c1947 */ /* 0x000fec0003800000 */
[----:B------:R-:W-:Y:S04]  /*62e0*/  SHF.L.U32 R0, R146, 0x1f, RZ ;  /* 0x0000001f92007819 */ /* 0x000fe800000006ff */
[----:B------:R-:W1:Y:S02]  /*62f0*/  SYNCS.PHASECHK.TRANS64.TRYWAIT P1, [R3+URZ+0x40], R0 ;  /* 0x00004000030075a7 */ /* 0x000e6400080211ff */
[----:B-1----:R-:W-:Y:S05]  /*6300*/  @!P1 BRA `(.L_x_108) ;  /* 0x0000003400ac9947 */ /* 0x002fea0003800000 */
.L_x_107:
[----:B------:R-:W-:Y:S05]  /*6310*/  BSYNC B0 ;  /* 0x0000000000007941 */ /* 0x000fea0003800000 */
.L_x_106:
[----:B------:R-:W-:Y:S01]  /*6320*/  ISETP.NE.AND P1, PT, R79, RZ, PT ;  /* 0x000000ff4f00720c */ /* 0x000fe20003f25270 */
[----:B-1----:R-:W-:Y:S02]  /*6330*/  VIADD R3, R3, 0x50 ;  /* 0x0000005003037836 */ /* 0x002fe40000000000 */
[----:B------:R-:W-:Y:S02]  /*6340*/  IMAD.U32 R0, RZ, RZ, UR46 ;  /* 0x0000002eff007e24 */ /* 0x000fe4000f8e00ff */
[----:B------:R-:W-:Y:S03]  /*6350*/  VIADD R148, R148, 0x1 ;  /* 0x0000000194947836 */ /* 0x000fe60000000000 */
[----:B------:R-:W-:Y:S05]  /*6360*/  PRMT R0, R0, 0x654, R3 ;  /* 0x0000065400007816 */ /* 0x000fea0000000003 */
[----:B------:R1:W2:Y:S04]  /*6370*/  @P1 LDS.128 R80, [R7+UR44+0x200] ;  /* 0x0002002c07501984 */ /* 0x0002a80008000c00 */
[----:B------:R1:W1:Y:S04]  /*6380*/  @P1 LDS.128 R84, [R6+0x200] ;  /* 0x0002000006541984 */ /* 0x0002680000000c00 */
[----:B------:R1:W1:Y:S04]  /*6390*/  @P1 LDS.128 R92, [R4+0x200] ;  /* 0x00020000045c1984 */ /* 0x0002680000000c00 */
[----:B------:R1:W1:Y:S01]  /*63a0*/  @P1 LDS.128 R96, [R2+0x200] ;  /* 0x0002000002601984 */ /* 0x0002620000000c00 */
[C---:B------:R-:W-:Y:S01]  /*63b0*/  ISETP.NE.AND P1, PT, R148.reuse, 0x2, PT ;  /* 0x000000029400780c */ /* 0x040fe20003f25270 */
[----:B------:R-:W-:Y:S01]  /*63c0*/  @!PT LDS RZ, [RZ] ;  /* 0x00000000fffff984 */ /* 0x000fe20000000800 */
[----:B------:R-:W-:Y:S01]  /*63d0*/  @!PT LDS RZ, [RZ] ;  /* 0x00000000fffff984 */ /* 0x000fe20000000800 */
[----:B------:R-:W-:Y:S01]  /*63e0*/  @!PT LDS RZ, [RZ] ;  /* 0x00000000fffff984 */ /* 0x000fe20000000800 */
[----:B------:R-:W-:Y:S01]  /*63f0*/  @!PT LDS RZ, [RZ] ;  /* 0x00000000fffff984 */ /* 0x000fe20000000800 */
[----:B------:R5:W-:Y:S06]  /*6400*/  MEMBAR.ALL.CTA ;  /* 0x0000000000007992 */ /* 0x000bec0000008000 */
[----:B-----5:R-:W5:Y:S01]  /*6410*/  FENCE.VIEW.ASYNC.S ;  /* 0x00000000000073c6 */ /* 0x020f620000000000 */
[----:B------:R-:W-:Y:S02]  /*6420*/  SEL R3, RZ, 0x1, P1 ;  /* 0x00000001ff037807 */ /* 0x000fe40000800000 */
[----:B------:R-:W-:Y:S02]  /*6430*/  SEL R148, R148, RZ, P1 ;  /* 0x000000ff94947207 */ /* 0x000fe40000800000 */
[----:B------:R-:W-:Y:S01]  /*6440*/  LOP3.LUT R146, R146, R3, RZ, 0x3c, !PT ;  /* 0x0000000392927212 */ /* 0x000fe200078e3cff */
[----:B-----5:R1:W-:Y:S06]  /*6450*/  SYNCS.ARRIVE.TRANS64.RED.A1T0 RZ, [R0+URZ], RZ ;  /* 0x000000ff00ff79a7 */ /* 0x0203ec00081004ff */
.L_x_105:
[----:B------:R-:W-:Y:S05]  /*6460*/  BSYNC B1 ;  /* 0x0000000000017941 */ /* 0x000fea0003800000 */
.L_x_104:
[----:B-1----:R-:W-:Y:S04]  /*6470*/  SHF.R.U32.HI R0, RZ, 0x15, R71 ;  /* 0x00000015ff007819 */ /* 0x002fe80000011647 */
[----:B------:R-:W-:Y:S01]  /*6480*/  LOP3.LUT P1, RZ, R0, 0x3, R141, 0x48, !PT ;  /* 0x0000000300ff7812 */ /* 0x000fe2000782488d */
[----:B------:R-:W-:Y:S01]  /*6490*/  @!UPT UIADD3 URZ, UPT, UPT, URZ, URZ, URZ ;  /* 0x000000fffffff290 */ /* 0x000fe2000fffe0ff */
[----:B----4-:R-:W-:Y:S11]  /*64a0*/  @P0 BRA `(.L_x_109) ;  /* 0x0000000000080947 */ /* 0x010ff60003800000 */
[----:B------:R-:W1:Y:S02]  /*64b0*/  SYNCS.PHASECHK.TRANS64.TRYWAIT P0, [R144+URZ+0x90], R5 ;  /* 0x00009005900075a7 */ /* 0x000e6400080011ff */
[----:B-1----:R-:W-:Y:S05]  /*64c0*/  @!P0 BRA `(.L_x_110) ;  /* 0x0000003400508947 */ /* 0x002fea0003800000 */
.L_x_109:
[----:B------:R-:W-:Y:S05]  /*64d0*/  @!P1 BRA `(.L_x_111) ;  /* 0x0000000000409947 */ /* 0x000fea0003800000 */
[----:B------:R-:W1:Y:S01]  /*64e0*/  LDCU.64 UR8, c[0x4][0x70] ;  /* 0x01000e00ff0877ac */ /* 0x000e620008000a00 */
[----:B------:R-:W-:Y:S01]  /*64f0*/  MOV R3, 0x0 ;  /* 0x0000000000037802 */ /* 0x000fe20000000f00 */
[----:B------:R-:W-:Y:S02]  /*6500*/  HFMA2 R12, -RZ, RZ, 0, 5.9604644775390625e-08 ;  /* 0x00000001ff0c7431 */ /* 0x000fe400000001ff */
[----:B------:R-:W-:Y:S02]  /*6510*/  IMAD.MOV.U32 R8, RZ, RZ, 0x192 ;  /* 0x00000192ff087424 */ /* 0x000fe400078e00ff */
[----:B------:R-:W-:Y:S01]  /*6520*/  IMAD.MOV.U32 R13, RZ, RZ, RZ ;  /* 0x000000ffff0d7224 */ /* 0x000fe200078e00ff */
[----:B------:R-:W4:Y:S01]  /*6530*/  LDCU.64 UR6, c[0x4][0x78] ;  /* 0x01000f00ff0677ac */ /* 0x000f220008000a00 */
[----:B------:R-:W2:Y:S01]  /*6540*/  LDC.64 R2, c[0x4][R3] ;  /* 0x0100000003027b82 */ /* 0x000ea20000000a00 */
[----:B------:R-:W5:Y:S01]  /*6550*/  LDCU.64 UR4, c[0x4][0x10] ;  /* 0x01000200ff0477ac */ /* 0x000f620008000a00 */
[----:B-1----:R-:W-:Y:S01]  /*6560*/  MOV R5, UR9 ;  /* 0x0000000900057c02 */ /* 0x002fe20008000f00 */
[----:B------:R-:W-:Y:S01]  /*6570*/  IMAD.U32 R4, RZ, RZ, UR8 ;  /* 0x00000008ff047e24 */ /* 0x000fe2000f8e00ff */
[----:B----4-:R-:W-:Y:S01]  /*6580*/  MOV R7, UR7 ;  /* 0x0000000700077c02 */ /* 0x010fe20008000f00 */
[----:B------:R-:W-:Y:S01]  /*6590*/  IMAD.U32 R6, RZ, RZ, UR6 ;  /* 0x00000006ff067e24 */ /* 0x000fe2000f8e00ff */
[----:B-----5:R-:W-:Y:S01]  /*65a0*/  MOV R11, UR5 ;  /* 0x00000005000b7c02 */ /* 0x020fe20008000f00 */
[----:B------:R-:W-:Y:S02]  /*65b0*/  IMAD.U32 R10, RZ, RZ, UR4 ;  /* 0x00000004ff0a7e24 */ /* 0x000fe4000f8e00ff */
[----:B------:R-:W-:Y:S07]  /*65c0*/  LEPC R20, `(.L_x_111) ;  /* 0x000000001014794e */ /* 0x000fee0000000000 */
[----:B--23--:R-:W-:Y:S05]  /*65d0*/  CALL.ABS.NOINC R2 ;  /* 0x0000000002007343 */ /* 0x00cfea0003c00000 */
.L_x_111:
[----:B--2---:R-:W-:Y:S01]  /*65e0*/  SHF.L.U32 R75, R80, 0x10, RZ ;  /* 0x00000010504b7819 */ /* 0x004fe200000006ff */
[----:B------:R-:W-:Y:S05]  /*65f0*/  WARPSYNC.ALL ;  /* 0x0000000000007948 */ /* 0x000fea0003800000 */
[----:B------:R-:W-:Y:S01]  /*6600*/  R2UR UR4, R71 ;  /* 0x00000000470472ca */ /* 0x000fe200000e0000 */
[----:B------:R-:W-:Y:S01]  /*6610*/  BSSY.RECONVERGENT B0, `(.L_x_112) ;  /* 0x0000121000007945 */ /* 0x000fe20003800200 */
[----:B------:R-:W-:Y:S02]  /*6620*/  ISETP.NE.AND P6, PT, R88, RZ, PT ;  /* 0x000000ff5800720c */ /* 0x000fe40003fc5270 */
[----:B------:R-:W-:Y:S02]  /*6630*/  IADD3 R113, PT, PT, R135, UR44, RZ ;  /* 0x0000002c87717c10 */ /* 0x000fe4000fffe0ff */
[----:B------:R-:W-:Y:S02]  /*6640*/  SHF.L.U32 R112, R150, 0x4, RZ ;  /* 0x0000000496707819 */ /* 0x000fe400000006ff */
[-C--:B------:R-:W-:Y:S02]  /*6650*/  IADD3 R157, PT, PT, R152, R113.reuse, RZ ;  /* 0x00000071989d7210 */ /* 0x080fe40007ffe0ff */
[----:B------:R-:W-:Y:S02]  /*6660*/  IADD3 R156, PT, PT, R151, R113, RZ ;  /* 0x00000071979c7210 */ /* 0x000fe40007ffe0ff */
[----:B------:R-:W-:Y:S01]  /*6670*/  IADD3 R155, PT, PT, R113, R112, RZ ;  /* 0x00000070719b7210 */ /* 0x000fe20007ffe0ff */
[----:B-1----:R-:W3:Y:S01]  /*6680*/  LDTM.x64 R4, tmem[UR4] ;  /* 0x00000004000479ee */ /* 0x002ee20008340000 */
[C---:B------:R-:W-:Y:S02]  /*6690*/  PRMT R73, R80.reuse, 0x8880, RZ ;  /* 0x0000888050497816 */ /* 0x040fe400000000ff */
[----:B------:R-:W-:Y:S02]  /*66a0*/  SHF.R.S32.HI R75, RZ, 0x18, R75 ;  /* 0x00000018ff4b7819 */ /* 0x000fe4000001144b */
[----:B------:R-:W-:Y:S02]  /*66b0*/  SHF.R.S32.HI R76, RZ, 0x18, R81 ;  /* 0x00000018ff4c7819 */ /* 0x000fe40000011451 */
[----:B------:R-:W-:Y:S02]  /*66c0*/  SHF.L.U32 R74, R80, 0x8, RZ ;  /* 0x00000008504a7819 */ /* 0x000fe400000006ff */
[----:B------:R-:W-:Y:S02]  /*66d0*/  SHF.L.U32 R77, R81, 0x8, RZ ;  /* 0x00000008514d7819 */ /* 0x000fe400000006ff */
[----:B------:R-:W-:Y:S02]  /*66e0*/  SHF.R.S32.HI R74, RZ, 0x18, R74 ;  /* 0x00000018ff4a7819 */ /* 0x000fe4000001144a */
[----:B------:R-:W-:Y:S02]  /*66f0*/  SHF.R.S32.HI R77, RZ, 0x18, R77 ;  /* 0x00000018ff4d7819 */ /* 0x000fe4000001144d */
[----:B------:R-:W-:Y:S02]  /*6700*/  ISETP.NE.AND P0, PT, R154, RZ, PT ;  /* 0x000000ff9a00720c */ /* 0x000fe40003f05270 */
[----:B------:R-:W-:Y:S02]  /*6710*/  LEA R114, R148, UR44, 0x3 ;  /* 0x0000002c94727c11 */ /* 0x000fe4000f8e18ff */
[----:B------:R-:W-:Y:S01]  /*6720*/  @P6 SHF.L.U32 R115, R146, 0x1f, RZ ;  /* 0x0000001f92736819 */ /* 0x000fe200000006ff */
[C---:B---3--:R-:W-:Y:S02]  /*6730*/  IMAD R0, R70.reuse, R4, RZ ;  /* 0x0000000446007224 */ /* 0x048fe400078e02ff */
[C---:B------:R-:W-:Y:S02]  /*6740*/  IMAD R2, R70.reuse, R5, RZ ;  /* 0x0000000546027224 */ /* 0x040fe400078e02ff */
[----:B------:R-:W-:Y:S02]  /*6750*/  IMAD R3, R70, R6, RZ ;  /* 0x0000000646037224 */ /* 0x000fe400078e02ff */
[-C--:B------:R-:W-:Y:S01]  /*6760*/  IMAD R0, R73, R72.reuse, R0 ;  /* 0x0000004849007224 */ /* 0x080fe200078e0200 */
[----:B------:R-:W-:Y:S01]  /*6770*/  SHF.R.S32.HI R73, RZ, 0x18, R80 ;  /* 0x00000018ff497819 */ /* 0x000fe20000011450 */
[-C--:B------:R-:W-:Y:S01]  /*6780*/  IMAD R2, R75, R72.reuse, R2 ;  /* 0x000000484b027224 */ /* 0x080fe200078e0202 */
[C---:B------:R-:W-:Y:S01]  /*6790*/  PRMT R75, R81.reuse, 0x8880, RZ ;  /* 0x00008880514b7816 */ /* 0x040fe200000000ff */
[----:B------:R-:W-:Y:S01]  /*67a0*/  IMAD R3, R74, R72, R3 ;  /* 0x000000484a037224 */ /* 0x000fe200078e0203 */
[----:B------:R-:W-:Y:S01]  /*67b0*/  SHF.L.U32 R74, R81, 0x10, RZ ;  /* 0x00000010514a7819 */ /* 0x000fe200000006ff */
[C---:B------:R-:W-:Y:S02]  /*67c0*/  IMAD R7, R70.reuse, R7, RZ ;  /* 0x0000000746077224 */ /* 0x040fe400078e02ff */
[C---:B------:R-:W-:Y:S01]  /*67d0*/  IMAD R4, R70.reuse, R8, RZ ;  /* 0x0000000846047224 */ /* 0x040fe200078e02ff */
[----:B------:R-:W-:Y:S01]  /*67e0*/  SHF.R.S32.HI R74, RZ, 0x18, R74 ;  /* 0x00000018ff4a7819 */ /* 0x000fe2000001144a */
[----:B------:R-:W-:Y:S02]  /*67f0*/  IMAD R5, R70, R9, RZ ;  /* 0x0000000946057224 */ /* 0x000fe400078e02ff */
[-C--:B------:R-:W-:Y:S01]  /*6800*/  IMAD R7, R73, R72.reuse, R7 ;  /* 0x0000004849077224 */ /* 0x080fe200078e0207 */
[C---:B------:R-:W-:Y:S01]  /*6810*/  PRMT R73, R82.reuse, 0x8880, RZ ;  /* 0x0000888052497816 */ /* 0x040fe200000000ff */
[----:B------:R-:W-:Y:S01]  /*6820*/  IMAD R4, R75, R72, R4 ;  /* 0x000000484b047224 */ /* 0x000fe200078e0204 */
[----:B------:R-:W-:Y:S01]  /*6830*/  SHF.L.U32 R75, R82, 0x8, RZ ;  /* 0x00000008524b7819 */ /* 0x000fe200000006ff */
[----:B------:R-:W-:Y:S01]  /*6840*/  IMAD R6, R70, R10, RZ ;  /* 0x0000000a46067224 */ /* 0x000fe200078e02ff */
[----:B------:R-:W-:Y:S01]  /*6850*/  I2IP.S8.S32.SAT R89, R7, R3, RZ ;  /* 0x0000000307597239 */ /* 0x000fe200000014ff */
[----:B------:R-:W-:Y:S01]  /*6860*/  IMAD R5, R74, R72, R5 ;  /* 0x000000484a057224 */ /* 0x000fe200078e0205 */
[----:B------:R-:W-:Y:S01]  /*6870*/  SHF.L.U32 R74, R82, 0x10, RZ ;  /* 0x00000010524a7819 */ /* 0x000fe200000006ff */
[----:B------:R-:W-:Y:S01]  /*6880*/  IMAD R11, R70, R11, RZ ;  /* 0x0000000b460b7224 */ /* 0x000fe200078e02ff */
[----:B------:R-:W-:Y:S01]  /*6890*/  I2IP.S8.S32.SAT R88, R2, R0, R89 ;  /* 0x0000000002587239 */ /* 0x000fe20000001459 */
[C---:B------:R-:W-:Y:S01]  /*68a0*/  IMAD R8, R70.reuse, R12, RZ ;  /* 0x0000000c46087224 */ /* 0x040fe200078e02ff */
[----:B------:R-:W-:Y:S01]  /*68b0*/  SHF.R.S32.HI R74, RZ, 0x18, R74 ;  /* 0x00000018ff4a7819 */ /* 0x000fe2000001144a */
[-C--:B------:R-:W-:Y:S01]  /*68c0*/  IMAD R6, R77, R72.reuse, R6 ;  /* 0x000000484d067224 */ /* 0x080fe200078e0206 */
[----:B------:R-:W-:Y:S01]  /*68d0*/  SHF.R.S32.HI R75, RZ, 0x18, R75 ;  /* 0x00000018ff4b7819 */ /* 0x000fe2000001144b */
[----:B------:R-:W-:Y:S01]  /*68e0*/  IMAD R9, R70, R13, RZ ;  /* 0x0000000d46097224 */ /* 0x000fe200078e02ff */
[----:B------:R-:W-:Y:S01]  /*68f0*/  SHF.L.U32 R77, R83, 0x8, RZ ;  /* 0x00000008534d7819 */ /* 0x000fe200000006ff */
[-C--:B------:R-:W-:Y:S01]  /*6900*/  IMAD R11, R76, R72.reuse, R11 ;  /* 0x000000484c0b7224 */ /* 0x080fe200078e020b */
[----:B------:R-:W-:Y:S01]  /*6910*/  SHF.R.S32.HI R76, RZ, 0x18, R83 ;  /* 0x00000018ff4c7819 */ /* 0x000fe20000011453 */
[----:B------:R-:W-:Y:S01]  /*6920*/  IMAD R8, R73, R72, R8 ;  /* 0x0000004849087224 */ /* 0x000fe200078e0208 */
[----:B------:R-:W-:Y:S01]  /*6930*/  SHF.R.S32.HI R73, RZ, 0x18, R82 ;  /* 0x00000018ff497819 */ /* 0x000fe20000011452 */
[----:B------:R-:W-:Y:S01]  /*6940*/  IMAD R10, R70, R14, RZ ;  /* 0x0000000e460a7224 */ /* 0x000fe200078e02ff */
[----:B------:R-:W-:Y:S01]  /*6950*/  I2IP.S8.S32.SAT R90, R11, R6, RZ ;  /* 0x000000060b5a7239 */ /* 0x000fe200000014ff */
[----:B------:R-:W-:Y:S01]  /*6960*/  IMAD R9, R74, R72, R9 ;  /* 0x000000484a097224 */ /* 0x000fe200078e0209 */
[----:B------:R-:W-:Y:S01]  /*6970*/  SHF.R.S32.HI R77, RZ, 0x18, R77 ;  /* 0x00000018ff4d7819 */ /* 0x000fe2000001144d */
[----:B------:R-:W-:Y:S01]  /*6980*/  IMAD.U32 R74, R83, 0x10000, RZ ;  /* 0x00010000534a7824 */ /* 0x000fe200078e00ff */
[----:B------:R-:W-:Y:S01]  /*6990*/  I2IP.S8.S32.SAT R89, R5, R4, R90 ;  /* 0x0000000405597239 */ /* 0x000fe2000000145a */
[C---:B------:R-:W-:Y:S02]  /*69a0*/  IMAD R15, R70.reuse, R15, RZ ;  /* 0x0000000f460f7224 */ /* 0x040fe400078e02ff */
[----:B------:R-:W-:Y:S01]  /*69b0*/  IMAD R10, R75, R72, R10 ;  /* 0x000000484b0a7224 */ /* 0x000fe200078e020a */
[----:B------:R-:W-:Y:S01]  /*69c0*/  PRMT R75, R83, 0x8880, RZ ;  /* 0x00008880534b7816 */ /* 0x000fe200000000ff */
        /* <DEDUP_REMOVED lines=11> */
[C---:B------:R-:W-:Y:S01]  /*6a80*/  IMAD R19, R70.reuse, R19, RZ ;  /* 0x0000001346137224 */ /* 0x040fe200078e02ff */
[----:B------:R-:W-:Y:S01]  /*6a90*/  I2IP.S8.S32.SAT R90, R9, R8, R90 ;  /* 0x00000008095a7239 */ /* 0x000fe2000000145a */
[C---:B------:R-:W-:Y:S01]  /*6aa0*/  IMAD R16, R70.reuse, R20, RZ ;  /* 0x0000001446107224 */ /* 0x040fe200078e02ff */
[----:B------:R-:W-:Y:S01]  /*6ab0*/  SHF.R.S32.HI R74, RZ, 0x18, R74 ;  /* 0x00000018ff4a7819 */ /* 0x000fe2000001144a */
[-C--:B------:R-:W-:Y:S01]  /*6ac0*/  IMAD R14, R77, R72.reuse, R14 ;  /* 0x000000484d0e7224 */ /* 0x080fe200078e020e */
[----:B------:R-:W-:Y:S01]  /*6ad0*/  SHF.R.S32.HI R75, RZ, 0x18, R75 ;  /* 0x00000018ff4b7819 */ /* 0x000fe2000001144b */
[----:B------:R-:W-:Y:S01]  /*6ae0*/  IMAD R17, R70, R21, RZ ;  /* 0x0000001546117224 */ /* 0x000fe200078e02ff */
[----:B------:R-:W-:Y:S01]  /*6af0*/  SHF.L.U32 R77, R85, 0x8, RZ ;  /* 0x00000008554d7819 */ /* 0x000fe200000006ff */
[----:B------:R-:W-:Y:S01]  /*6b00*/  IMAD R19, R76, R72, R19 ;  /* 0x000000484c137224 */ /* 0x000fe200078e0213 */
[----:B------:R-:W-:Y:S01]  /*6b10*/  SHF.R.S32.HI R76, RZ, 0x18, R85 ;  /* 0x00000018ff4c7819 */ /* 0x000fe20000011455 */
[----:B------:R-:W-:Y:S01]  /*6b20*/  IMAD R18, R70, R22, RZ ;  /* 0x0000001646127224 */ /* 0x000fe200078e02ff */
[----:B------:R-:W-:Y:S01]  /*6b30*/  SHF.R.S32.HI R77, RZ, 0x18, R77 ;  /* 0x00000018ff4d7819 */ /* 0x000fe2000001144d */
[----:B------:R-:W-:Y:S01]  /*6b40*/  IMAD R16, R73, R72, R16 ;  /* 0x0000004849107224 */ /* 0x000fe200078e0210 */
[----:B------:R-:W-:Y:S01]  /*6b50*/  I2IP.S8.S32.SAT R91, R19, R14, RZ ;  /* 0x0000000e135b7239 */ /* 0x000fe200000014ff */
[-C--:B------:R-:W-:Y:S01]  /*6b60*/  IMAD R17, R74, R72.reuse, R17 ;  /* 0x000000484a117224 */ /* 0x080fe200078e0211 */
[----:B------:R-:W-:Y:S01]  /*6b70*/  SHF.L.U32 R74, R85, 0x10, RZ ;  /* 0x00000010554a7819 */ /* 0x000fe200000006ff */
[C---:B------:R-:W-:Y:S01]  /*6b80*/  IMAD R23, R70.reuse, R23, RZ ;  /* 0x0000001746177224 */ /* 0x040fe200078e02ff */
[----:B------:R-:W-:Y:S01]  /*6b90*/  SHF.R.S32.HI R73, RZ, 0x18, R84 ;  /* 0x00000018ff497819 */ /* 0x000fe20000011454 */
[----:B------:R-:W-:Y:S01]  /*6ba0*/  IMAD R18, R75, R72, R18 ;  /* 0x000000484b127224 */ /* 0x000fe200078e0212 */
[----:B------:R-:W-:Y:S01]  /*6bb0*/  PRMT R75, R85, 0x8880, RZ ;  /* 0x00008880554b7816 */ /* 0x000fe200000000ff */
[C---:B------:R-:W-:Y:S01]  /*6bc0*/  IMAD R20, R70.reuse, R24, RZ ;  /* 0x0000001846147224 */ /* 0x040fe200078e02ff */
[----:B------:R-:W-:Y:S01]  /*6bd0*/  SHF.R.S32.HI R74, RZ, 0x18, R74 ;  /* 0x00000018ff4a7819 */ /* 0x000fe2000001144a */
[----:B------:R-:W-:Y:S01]  /*6be0*/  IMAD R21, R70, R25, RZ ;  /* 0x0000001946157224 */ /* 0x000fe200078e02ff */
[----:B------:R-:W-:Y:S01]  /*6bf0*/  I2IP.S8.S32.SAT R91, R13, R12, R91 ;  /* 0x0000000c0d5b7239 */ /* 0x000fe2000000145b */
[-C--:B------:R-:W-:Y:S01]  /*6c00*/  IMAD R23, R73, R72.reuse, R23 ;  /* 0x0000004849177224 */ /* 0x080fe200078e0217 */
[C---:B------:R-:W-:Y:S01]  /*6c10*/  PRMT R73, R86.reuse, 0x8880, RZ ;  /* 0x0000888056497816 */ /* 0x040fe200000000ff */
[-C--:B------:R-:W-:Y:S01]  /*6c20*/  IMAD R20, R75, R72.reuse, R20 ;  /* 0x000000484b147224 */ /* 0x080fe200078e0214 */
[----:B------:R-:W-:Y:S01]  /*6c30*/  SHF.L.U32 R75, R86, 0x8, RZ ;  /* 0x00000008564b7819 */ /* 0x000fe200000006ff */
[----:B------:R-:W-:Y:S01]  /*6c40*/  IMAD R21, R74, R72, R21 ;  /* 0x000000484a157224 */ /* 0x000fe200078e0215 */
[----:B------:R1:W-:Y:S01]  /*6c50*/  STS.128 [R135+UR44+0x4200], R88 ;  /* 0x0042005887007988 */ /* 0x0003e20008000c2c */
[----:B------:R-:W-:Y:S01]  /*6c60*/  IMAD R22, R70, R26, RZ ;  /* 0x0000001a46167224 */ /* 0x000fe200078e02ff */
[----:B------:R-:W-:Y:S01]  /*6c70*/  I2IP.S8.S32.SAT R100, R23, R18, RZ ;  /* 0x0000001217647239 */ /* 0x000fe200000014ff */
[----:B------:R-:W-:Y:S01]  /*6c80*/  IMAD.U32 R74, R86, 0x10000, RZ ;  /* 0x00010000564a7824 */ /* 0x000fe200078e00ff */
[----:B------:R-:W-:Y:S01]  /*6c90*/  SHF.R.S32.HI R75, RZ, 0x18, R75 ;  /* 0x00000018ff4b7819 */ /* 0x000fe2000001144b */
[C---:B------:R-:W-:Y:S01]  /*6ca0*/  IMAD R27, R70.reuse, R27, RZ ;  /* 0x0000001b461b7224 */ /* 0x040fe200078e02ff */
[----:B------:R-:W-:Y:S01]  /*6cb0*/  I2IP.S8.S32.SAT R100, R17, R16, R100 ;  /* 0x0000001011647239 */ /* 0x000fe20000001464 */
[C---:B------:R-:W-:Y:S01]  /*6cc0*/  IMAD R24, R70.reuse, R28, RZ ;  /* 0x0000001c46187224 */ /* 0x040fe200078e02ff */
[----:B------:R-:W-:Y:S01]  /*6cd0*/  SHF.R.S32.HI R74, RZ, 0x18, R74 ;  /* 0x00000018ff4a7819 */ /* 0x000fe2000001144a */
[-C--:B------:R-:W-:Y:S01]  /*6ce0*/  IMAD R22, R77, R72.reuse, R22 ;  /* 0x000000484d167224 */ /* 0x080fe200078e0216 */
[----:B------:R-:W-:Y:S01]  /*6cf0*/  SHF.L.U32 R77, R87, 0x8, RZ ;  /* 0x00000008574d7819 */ /* 0x000fe200000006ff */
[----:B------:R-:W-:Y:S02]  /*6d00*/  IMAD R25, R70, R29, RZ ;  /* 0x0000001d46197224 */ /* 0x000fe400078e02ff */
        /* <DEDUP_REMOVED lines=33> */
[----:B------:R-:W-:Y:S01]  /*6f20*/  PRMT R76, R93, 0x8880, RZ ;  /* 0x000088805d4c7816 */ /* 0x000fe200000000ff */
[C---:B------:R-:W-:Y:S02]  /*6f30*/  IMAD R34, R70.reuse, R38, RZ ;  /* 0x0000002646227224 */ /* 0x040fe400078e02ff */
[----:B------:R-:W-:Y:S01]  /*6f40*/  IMAD R32, R73, R72, R32 ;  /* 0x0000004849207224 */ /* 0x000fe200078e0220 */
[----:B------:R-:W-:Y:S01]  /*6f50*/  SHF.R.S32.HI R73, RZ, 0x18, R92 ;  /* 0x00000018ff497819 */ /* 0x000fe2000001145c */
[----:B------:R-:W-:Y:S01]  /*6f60*/  IMAD R39, R70, R39, RZ ;  /* 0x0000002746277224 */ /* 0x000fe200078e02ff */
[----:B------:R-:W-:Y:S01]  /*6f70*/  I2IP.S8.S32.SAT R103, R35, R30, RZ ;  /* 0x0000001e23677239 */ /* 0x000fe200000014ff */
[-C--:B------:R-:W-:Y:S02]  /*6f80*/  IMAD R33, R74, R72.reuse, R33 ;  /* 0x000000484a217224 */ /* 0x080fe400078e0221 */
[----:B------:R-:W-:Y:S01]  /*6f90*/  IMAD R34, R75, R72, R34 ;  /* 0x000000484b227224 */ /* 0x000fe200078e0222 */
[----:B------:R-:W-:Y:S01]  /*6fa0*/  I2IP.S8.S32.SAT R103, R29, R28, R103 ;  /* 0x0000001c1d677239 */ /* 0x000fe20000001467 */
[C---:B------:R-:W-:Y:S01]  /*6fb0*/  IMAD.U32 R74, R93.reuse, 0x10000, RZ ;  /* 0x000100005d4a7824 */ /* 0x040fe200078e00ff */
[----:B------:R-:W-:Y:S01]  /*6fc0*/  SHF.L.U32 R75, R93, 0x8, RZ ;  /* 0x000000085d4b7819 */ /* 0x000fe200000006ff */
[----:B------:R-:W-:Y:S01]  /*6fd0*/  IMAD R39, R73, R72, R39 ;  /* 0x0000004849277224 */ /* 0x000fe200078e0227 */
[----:B------:R-:W-:Y:S01]  /*6fe0*/  MOV R73, R76 ;  /* 0x0000004c00497202 */ /* 0x000fe20000000f00 */
[C---:B------:R-:W-:Y:S01]  /*6ff0*/  IMAD R36, R70.reuse, R40, RZ ;  /* 0x0000002846247224 */ /* 0x040fe200078e02ff */
[----:B------:R-:W-:Y:S01]  /*7000*/  SHF.R.S32.HI R74, RZ, 0x18, R74 ;  /* 0x00000018ff4a7819 */ /* 0x000fe2000001144a */
[C---:B------:R-:W-:Y:S01]  /*7010*/  IMAD R37, R70.reuse, R41, RZ ;  /* 0x0000002946257224 */ /* 0x040fe200078e02ff */
[----:B------:R-:W-:Y:S01]  /*7020*/  SHF.R.S32.HI R75, RZ, 0x18, R75 ;  /* 0x00000018ff4b7819 */ /* 0x000fe2000001144b */
[----:B------:R-:W-:Y:S01]  /*7030*/  IMAD R38, R70, R42, RZ ;  /* 0x0000002a46267224 */ /* 0x000fe200078e02ff */
[----:B------:R1:W-:Y:S01]  /*7040*/  STS.128 [R157+0x4200], R100 ;  /* 0x004200649d007388 */ /* 0x0003e20000000c00 */
[----:B------:R-:W-:Y:S01]  /*7050*/  IMAD R36, R73, R72, R36 ;  /* 0x0000004849247224 */ /* 0x000fe200078e0224 */
[----:B------:R-:W-:Y:S01]  /*7060*/  I2IP.S8.S32.SAT R104, R39, R34, RZ ;  /* 0x0000002227687239 */ /* 0x000fe200000014ff */
[-C--:B------:R-:W-:Y:S01]  /*7070*/  IMAD R37, R74, R72.reuse, R37 ;  /* 0x000000484a257224 */ /* 0x080fe200078e0225 */
[----:B------:R-:W-:Y:S01]  /*7080*/  SHF.R.S32.HI R76, RZ, 0x18, R93 ;  /* 0x00000018ff4c7819 */ /* 0x000fe2000001145d */
[----:B------:R-:W-:Y:S01]  /*7090*/  IMAD R43, R70, R43, RZ ;  /* 0x0000002b462b7224 */ /* 0x000fe200078e02ff */
[C---:B------:R-:W-:Y:S01]  /*70a0*/  SHF.L.U32 R74, R94.reuse, 0x10, RZ ;  /* 0x000000105e4a7819 */ /* 0x040fe200000006ff */
[----:B------:R-:W-:Y:S01]  /*70b0*/  IMAD R38, R75, R72, R38 ;  /* 0x000000484b267224 */ /* 0x000fe200078e0226 */
[----:B------:R-:W-:Y:S01]  /*70c0*/  PRMT R73, R94, 0x8880, RZ ;  /* 0x000088805e497816 */ /* 0x000fe200000000ff */
[----:B------:R-:W-:Y:S01]  /*70d0*/  IMAD R40, R70, R44, RZ ;  /* 0x0000002c46287224 */ /* 0x000fe200078e02ff */
[----:B------:R-:W-:Y:S01]  /*70e0*/  SHF.L.U32 R75, R94, 0x8, RZ ;  /* 0x000000085e4b7819 */ /* 0x000fe200000006ff */
[----:B------:R-:W-:Y:S01]  /*70f0*/  IMAD R41, R70, R45, RZ ;  /* 0x0000002d46297224 */ /* 0x000fe200078e02ff */
[----:B------:R-:W-:Y:S01]  /*7100*/  SHF.R.S32.HI R74, RZ, 0x18, R74 ;  /* 0x00000018ff4a7819 */ /* 0x000fe2000001144a */
[----:B------:R-:W-:Y:S01]  /*7110*/  IMAD R43, R76, R72, R43 ;  /* 0x000000484c2b7224 */ /* 0x000fe200078e022b */
[----:B------:R-:W-:Y:S01]  /*7120*/  SHF.R.S32.HI R75, RZ, 0x18, R75 ;  /* 0x00000018ff4b7819 */ /* 0x000fe2000001144b */
[C---:B------:R-:W-:Y:S01]  /*7130*/  IMAD R42, R70.reuse, R46, RZ ;  /* 0x0000002e462a7224 */ /* 0x040fe200078e02ff */
[----:B------:R-:W-:Y:S01]  /*7140*/  I2IP.S8.S32.SAT R104, R33, R32, R104 ;  /* 0x0000002021687239 */ /* 0x000fe20000001468 */
[----:B------:R-:W-:Y:S01]  /*7150*/  IMAD R40, R73, R72, R40 ;  /* 0x0000004849287224 */ /* 0x000fe200078e0228 */
[----:B------:R-:W-:Y:S01]  /*7160*/  SHF.R.S32.HI R76, RZ, 0x18, R94 ;  /* 0x00000018ff4c7819 */ /* 0x000fe2000001145e */
[----:B------:R-:W-:Y:S01]  /*7170*/  IMAD R47, R70, R47, RZ ;  /* 0x0000002f462f7224 */ /* 0x000fe200078e02ff */
[----:B------:R-:W-:Y:S01]  /*7180*/  I2IP.S8.S32.SAT R105, R43, R38, RZ ;  /* 0x000000262b697239 */ /* 0x000fe200000014ff */
[-C--:B------:R-:W-:Y:S01]  /*7190*/  IMAD R41, R74, R72.reuse, R41 ;  /* 0x000000484a297224 */ /* 0x080fe200078e0229 */
[----:B------:R-:W-:Y:S01]  /*71a0*/  PRMT R73, R95, 0x8880, RZ ;  /* 0x000088805f497816 */ /* 0x000fe200000000ff */
[-C--:B------:R-:W-:Y:S01]  /*71b0*/  IMAD R42, R75, R72.reuse, R42 ;  /* 0x000000484b2a7224 */ /* 0x080fe200078e022a */
[----:B------:R-:W-:Y:S01]  /*71c0*/  SHF.L.U32 R74, R95, 0x10, RZ ;  /* 0x000000105f4a7819 */ /* 0x000fe200000006ff */
[----:B------:R-:W-:Y:S01]  /*71d0*/  IMAD R47, R76, R72, R47 ;  /* 0x000000484c2f7224 */ /* 0x000fe200078e022f */
[----:B------:R-:W-:Y:S01]  /*71e0*/  I2IP.S8.S32.SAT R105, R37, R36, R105 ;  /* 0x0000002425697239 */ /* 0x000fe20000001469 */
[C---:B------:R-:W-:Y:S01]  /*71f0*/  IMAD R44, R70.reuse, R48, RZ ;  /* 0x00000030462c7224 */ /* 0x040fe200078e02ff */
[----:B------:R-:W-:Y:S01]  /*7200*/  SHF.R.S32.HI R74, RZ, 0x18, R74 ;  /* 0x00000018ff4a7819 */ /* 0x000fe2000001144a */
[----:B------:R-:W-:Y:S01]  /*7210*/  IMAD.SHL.U32 R76, R95, 0x100, RZ ;  /* 0x000001005f4c7824 */ /* 0x000fe200078e00ff */
[----:B------:R-:W-:Y:S01]  /*7220*/  I2IP.S8.S32.SAT R106, R47, R42, RZ ;  /* 0x0000002a2f6a7239 */ /* 0x000fe200000014ff */
[----:B------:R-:W-:Y:S01]  /*7230*/  IMAD R45, R70, R49, RZ ;  /* 0x00000031462d7224 */ /* 0x000fe200078e02ff */
[----:B------:R-:W-:Y:S01]  /*7240*/  PRMT R75, R96, 0x8880, RZ ;  /* 0x00008880604b7816 */ /* 0x000fe200000000ff */
[----:B------:R-:W-:Y:S01]  /*7250*/  IMAD R44, R73, R72, R44 ;  /* 0x00000048492c7224 */ /* 0x000fe200078e022c */
[----:B------:R-:W-:Y:S01]  /*7260*/  SHF.R.S32.HI R73, RZ, 0x18, R76 ;  /* 0x00000018ff497819 */ /* 0x000fe2000001144c */
[----:B------:R-:W-:Y:S01]  /*7270*/  IMAD R46, R70, R50, RZ ;  /* 0x00000032462e7224 */ /* 0x000fe200078e02ff */
[----:B------:R-:W-:Y:S01]  /*7280*/  I2IP.S8.S32.SAT R106, R41, R40, R106 ;  /* 0x00000028296a7239 */ /* 0x000fe2000000146a */
[----:B------:R-:W-:Y:S01]  /*7290*/  IMAD R45, R74, R72, R45 ;  /* 0x000000484a2d7224 */ /* 0x000fe200078e022d */
[----:B------:R-:W-:Y:S01]  /*72a0*/  SHF.R.S32.HI R74, RZ, 0x18, R95 ;  /* 0x00000018ff4a7819 */ /* 0x000fe2000001145f */
[----:B------:R-:W-:Y:S01]  /*72b0*/  IMAD R51, R70, R51, RZ ;  /* 0x0000003346337224 */ /* 0x000fe200078e02ff */
[----:B------:R-:W-:Y:S01]  /*72c0*/  SHF.L.U32 R76, R96, 0x8, RZ ;  /* 0x00000008604c7819 */ /* 0x000fe200000006ff */
[----:B------:R-:W-:Y:S02]  /*72d0*/  IMAD R48, R70, R52, RZ ;  /* 0x0000003446307224 */ /* 0x000fe400078e02ff */
[-C--:B------:R-:W-:Y:S01]  /*72e0*/  IMAD R46, R73, R72.reuse, R46 ;  /* 0x00000048492e7224 */ /* 0x080fe200078e022e */
[----:B------:R-:W-:Y:S01]  /*72f0*/  SHF.R.S32.HI R73, RZ, 0x18, R77 ;  /* 0x00000018ff497819 */ /* 0x000fe2000001144d */
[-C--:B------:R-:W-:Y:S01]  /*7300*/  IMAD R51, R74, R72.reuse, R51 ;  /* 0x000000484a337224 */ /* 0x080fe200078e0233 */
[----:B------:R-:W-:Y:S01]  /*7310*/  SHF.R.S32.HI R74, RZ, 0x18, R96 ;  /* 0x00000018ff4a7819 */ /* 0x000fe20000011460 */
[----:B------:R-:W-:Y:S01]  /*7320*/  IMAD R49, R70, R53, RZ ;  /* 0x0000003546317224 */ /* 0x000fe200078e02ff */
[----:B------:R-:W-:Y:S01]  /*7330*/  SHF.L.U32 R77, R98, 0x8, RZ ;  /* 0x00000008624d7819 */ /* 0x000fe200000006ff */
[----:B------:R-:W-:Y:S01]  /*7340*/  IMAD R48, R75, R72, R48 ;  /* 0x000000484b307224 */ /* 0x000fe200078e0230 */
[----:B------:R-:W-:Y:S01]  /*7350*/  SHF.R.S32.HI R75, RZ, 0x18, R76 ;  /* 0x00000018ff4b7819 */ /* 0x000fe2000001144c */
[C---:B------:R-:W-:Y:S01]  /*7360*/  IMAD R50, R70.reuse, R54, RZ ;  /* 0x0000003646327224 */ /* 0x040fe200078e02ff */
[----:B------:R-:W-:Y:S01]  /*7370*/  I2IP.S8.S32.SAT R107, R51, R46, RZ ;  /* 0x0000002e336b7239 */ /* 0x000fe200000014ff */
[C---:B------:R-:W-:Y:S01]  /*7380*/  IMAD R55, R70.reuse, R55, RZ ;  /* 0x0000003746377224 */ /* 0x040fe200078e02ff */
[----:B------:R-:W-:Y:S01]  /*7390*/  SHF.L.U32 R76, R97, 0x10, RZ ;  /* 0x00000010614c7819 */ /* 0x000fe200000006ff */
[----:B------:R-:W-:Y:S01]  /*73a0*/  IMAD R49, R73, R72, R49 ;  /* 0x0000004849317224 */ /* 0x000fe200078e0231 */
[----:B------:R-:W-:Y:S01]  /*73b0*/  PRMT R73, R97, 0x8880, RZ ;  /* 0x0000888061497816 */ /* 0x000fe200000000ff */
[----:B------:R-:W-:Y:S01]  /*73c0*/  IMAD R52, R70, R56, RZ ;  /* 0x0000003846347224 */ /* 0x000fe200078e02ff */
[----:B------:R-:W-:Y:S01]  /*73d0*/  I2IP.S8.S32.SAT R107, R45, R44, R107 ;  /* 0x0000002c2d6b7239 */ /* 0x000fe2000000146b */
[-C--:B------:R-:W-:Y:S01]  /*73e0*/  IMAD R50, R75, R72.reuse, R50 ;  /* 0x000000484b327224 */ /* 0x080fe200078e0232 */
[----:B------:R-:W-:Y:S01]  /*73f0*/  PRMT R75, R98, 0x8880, RZ ;  /* 0x00008880624b7816 */ /* 0x000fe200000000ff */
[-C--:B------:R-:W-:Y:S01]  /*7400*/  IMAD R55, R74, R72.reuse, R55 ;  /* 0x000000484a377224 */ /* 0x080fe200078e0237 */
[----:B------:R-:W-:Y:S01]  /*7410*/  SHF.R.S32.HI R74, RZ, 0x18, R76 ;  /* 0x00000018ff4a7819 */ /* 0x000fe2000001144c */
[----:B------:R-:W-:Y:S01]  /*7420*/  IMAD R52, R73, R72, R52 ;  /* 0x0000004849347224 */ /* 0x000fe200078e0234 */
[----:B------:R-:W-:Y:S01]  /*7430*/  SHF.L.U32 R73, R97, 0x8, RZ ;  /* 0x0000000861497819 */ /* 0x000fe200000006ff */
[C---:B------:R-:W-:Y:S01]  /*7440*/  IMAD R53, R70.reuse, R57, RZ ;  /* 0x0000003946357224 */ /* 0x040fe200078e02ff */
[----:B------:R1:W-:Y:S01]  /*7450*/  STS.128 [R156+0x4200], R104 ;  /* 0x004200689c007388 */ /* 0x0003e20000000c00 */
[----:B------:R-:W-:Y:S01]  /*7460*/  IMAD R54, R70, R58, RZ ;  /* 0x0000003a46367224 */ /* 0x000fe200078e02ff */
[----:B------:R-:W-:Y:S01]  /*7470*/  SHF.R.S32.HI R73, RZ, 0x18, R73 ;  /* 0x00000018ff497819 */ /* 0x000fe20000011449 */
[----:B------:R-:W-:Y:S01]  /*7480*/  IMAD R53, R74, R72, R53 ;  /* 0x000000484a357224 */ /* 0x000fe200078e0235 */
[----:B------:R-:W-:Y:S01]  /*7490*/  SHF.L.U32 R76, R98, 0x10, RZ ;  /* 0x00000010624c7819 */ /* 0x000fe200000006ff */
[C---:B------:R-:W-:Y:S01]  /*74a0*/  IMAD R59, R70.reuse, R59, RZ ;  /* 0x0000003b463b7224 */ /* 0x040fe200078e02ff */
[----:B------:R-:W-:Y:S01]  /*74b0*/  SHF.R.S32.HI R74, RZ, 0x18, R97 ;  /* 0x00000018ff4a7819 */ /* 0x000fe20000011461 */
[C---:B------:R-:W-:Y:S01]  /*74c0*/  IMAD R56, R70.reuse, R60, RZ ;  /* 0x0000003c46387224 */ /* 0x040fe200078e02ff */
[----:B------:R-:W-:Y:S01]  /*74d0*/  I2IP.S8.S32.SAT R108, R55, R50, RZ ;  /* 0x00000032376c7239 */ /* 0x000fe200000014ff */
[----:B------:R-:W-:Y:S01]  /*74e0*/  IMAD R54, R73, R72, R54 ;  /* 0x0000004849367224 */ /* 0x000fe200078e0236 */
[----:B------:R-:W-:Y:S01]  /*74f0*/  SHF.R.S32.HI R76, RZ, 0x18, R76 ;  /* 0x00000018ff4c7819 */ /* 0x000fe2000001144c */
[----:B------:R-:W-:Y:S01]  /*7500*/  IMAD R57, R70, R61, RZ ;  /* 0x0000003d46397224 */ /* 0x000fe200078e02ff */
[----:B------:R-:W-:Y:S01]  /*7510*/  I2IP.S8.S32.SAT R108, R49, R48, R108 ;  /* 0x00000030316c7239 */ /* 0x000fe2000000146c */
[----:B------:R-:W-:Y:S01]  /*7520*/  IMAD R59, R74, R72, R59 ;  /* 0x000000484a3b7224 */ /* 0x000fe200078e023b */
[----:B------:R-:W-:Y:S01]  /*7530*/  SHF.R.S32.HI R77, RZ, 0x18, R77 ;  /* 0x00000018ff4d7819 */ /* 0x000fe2000001144d */
[----:B------:R-:W-:Y:S01]  /*7540*/  IMAD R58, R70, R62, RZ ;  /* 0x0000003e463a7224 */ /* 0x000fe200078e02ff */
[----:B------:R-:W-:Y:S01]  /*7550*/  SHF.R.S32.HI R73, RZ, 0x18, R98 ;  /* 0x00000018ff497819 */ /* 0x000fe20000011462 */
[----:B------:R-:W-:Y:S01]  /*7560*/  IMAD R56, R75, R72, R56 ;  /* 0x000000484b387224 */ /* 0x000fe200078e0238 */
[----:B------:R-:W-:Y:S01]  /*7570*/  I2IP.S8.S32.SAT R109, R59, R54, RZ ;  /* 0x000000363b6d7239 */ /* 0x000fe200000014ff */
[----:B------:R-:W-:Y:S01]  /*7580*/  IMAD R57, R76, R72, R57 ;  /* 0x000000484c397224 */ /* 0x000fe200078e0239 */
[C---:B------:R-:W-:Y:S01]  /*7590*/  PRMT R75, R99.reuse, 0x8880, RZ ;  /* 0x00008880634b7816 */ /* 0x040fe200000000ff */
[----:B------:R-:W-:Y:S01]  /*75a0*/  IMAD.U32 R74, R99, 0x10000, RZ ;  /* 0x00010000634a7824 */ /* 0x000fe200078e00ff */
[----:B------:R-:W-:Y:S01]  /*75b0*/  I2IP.S8.S32.SAT R109, R53, R52, R109 ;  /* 0x00000034356d7239 */ /* 0x000fe2000000146d */
[C---:B------:R-:W-:Y:S01]  /*75c0*/  IMAD R63, R70.reuse, R63, RZ ;  /* 0x0000003f463f7224 */ /* 0x040fe200078e02ff */
[----:B------:R-:W-:Y:S01]  /*75d0*/  SHF.R.S32.HI R76, RZ, 0x18, R99 ;  /* 0x00000018ff4c7819 */ /* 0x000fe20000011463 */
[----:B------:R-:W-:Y:S01]  /*75e0*/  IMAD R58, R77, R72, R58 ;  /* 0x000000484d3a7224 */ /* 0x000fe200078e023a */
[----:B------:R-:W-:Y:S01]  /*75f0*/  SHF.L.U32 R77, R99, 0x8, RZ ;  /* 0x00000008634d7819 */ /* 0x000fe200000006ff */
[C---:B------:R-:W-:Y:S01]  /*7600*/  IMAD R60, R70.reuse, R64, RZ ;  /* 0x00000040463c7224 */ /* 0x040fe200078e02ff */
[----:B------:R-:W-:Y:S01]  /*7610*/  SHF.R.S32.HI R74, RZ, 0x18, R74 ;  /* 0x00000018ff4a7819 */ /* 0x000fe2000001144a */
[C---:B------:R-:W-:Y:S01]  /*7620*/  IMAD R61, R70.reuse, R65, RZ ;  /* 0x00000041463d7224 */ /* 0x040fe200078e02ff */
[----:B------:R-:W-:Y:S01]  /*7630*/  SHF.R.S32.HI R77, RZ, 0x18, R77 ;  /* 0x00000018ff4d7819 */ /* 0x000fe2000001144d */
[-C--:B------:R-:W-:Y:S02]  /*7640*/  IMAD R63, R73, R72.reuse, R63 ;  /* 0x00000048493f7224 */ /* 0x080fe400078e023f */
[----:B------:R-:W-:Y:S02]  /*7650*/  IMAD R60, R75, R72, R60 ;  /* 0x000000484b3c7224 */ /* 0x000fe400078e023c */
[----:B------:R-:W-:Y:S01]  /*7660*/  IMAD R62, R70, R66, RZ ;  /* 0x00000042463e7224 */ /* 0x000fe200078e02ff */
[----:B------:R-:W-:Y:S01]  /*7670*/  I2IP.S8.S32.SAT R110, R63, R58, RZ ;  /* 0x0000003a3f6e7239 */ /* 0x000fe200000014ff */
[----:B------:R-:W-:Y:S02]  /*7680*/  IMAD R61, R74, R72, R61 ;  /* 0x000000484a3d7224 */ /* 0x000fe400078e023d */
[----:B------:R-:W-:Y:S01]  /*7690*/  IMAD R67, R70, R67, RZ ;  /* 0x0000004346437224 */ /* 0x000fe200078e02ff */
[----:B------:R-:W-:Y:S01]  /*76a0*/  I2IP.S8.S32.SAT R110, R57, R56, R110 ;  /* 0x00000038396e7239 */ /* 0x000fe2000000146e */
[-C--:B------:R-:W-:Y:S02]  /*76b0*/  IMAD R62, R77, R72.reuse, R62 ;  /* 0x000000484d3e7224 */ /* 0x080fe400078e023e */
[----:B------:R-:W-:Y:S05]  /*76c0*/  IMAD R67, R76, R72, R67 ;  /* 0x000000484c437224 */ /* 0x000fea00078e0243 */
[----:B------:R-:W-:Y:S04]  /*76d0*/  I2IP.S8.S32.SAT R111, R67, R62, RZ ;  /* 0x0000003e436f7239 */ /* 0x000fe800000014ff */
[----:B------:R-:W-:Y:S05]  /*76e0*/  I2IP.S8.S32.SAT R111, R61, R60, R111 ;  /* 0x0000003c3d6f7239 */ /* 0x000fea000000146f */
[----:B------:R1:W-:Y:S01]  /*76f0*/  STS.128 [R155+0x4200], R108 ;  /* 0x0042006c9b007388 */ /* 0x0003e20000000c00 */
[----:B------:R-:W-:Y:S01]  /*7700*/  @!PT LDS RZ, [RZ] ;  /* 0x00000000fffff984 */ /* 0x000fe20000000800 */
[----:B------:R-:W-:Y:S01]  /*7710*/  @!PT LDS RZ, [RZ] ;  /* 0x00000000fffff984 */ /* 0x000fe20000000800 */
[----:B------:R-:W-:Y:S01]  /*7720*/  @!PT LDS RZ, [RZ] ;  /* 0x00000000fffff984 */ /* 0x000fe20000000800 */
[----:B------:R-:W-:Y:S01]  /*7730*/  @!PT LDS RZ, [RZ] ;  /* 0x00000000fffff984 */ /* 0x000fe20000000800 */
[----:B------:R2:W-:Y:S07]  /*7740*/  MEMBAR.ALL.CTA ;  /* 0x0000000000007992 */ /* 0x0005ee0000008000 */
[----:B--2---:R-:W2:Y:S02]  /*7750*/  FENCE.VIEW.ASYNC.S ;  /* 0x00000000000073c6 */ /* 0x004ea40000000000 */
[----:B--2---:R-:W-:Y:S06]  /*7760*/  BAR.SYNC.DEFER_BLOCKING 0x1, 0x80 ;  /* 0x0042000000007b1d */ /* 0x004fec0000010000 */
[----:B------:R-:W-:Y:S05]  /*7770*/  @P0 BRA `(.L_x_113) ;  /* 0x0000000000280947 */ /* 0x000fea0003800000 */
[----:B------:R-:W2:Y:S01]  /*7780*/  LDCU.64 UR6, c[0x0][0x348] ;  /* 0x00006900ff0677ac */ /* 0x000ea20008000a00 */
[----:B------:R-:W-:Y:S01]  /*7790*/  UIADD3 UR4, UPT, UPT, UR44, 0x4200, URZ ;  /* 0x000042002c047890 */ /* 0x000fe2000fffe0ff */
[----:B------:R-:W-:Y:S05]  /*77a0*/  UMOV UR51, UR36 ;  /* 0x0000002400337c82 */ /* 0x000fea0008000000 */
[----:B------:R-:W-:Y:S04]  /*77b0*/  MOV R153, UR4 ;  /* 0x0000000400997c02 */ /* 0x000fe80008000f00 */
[----:B------:R-:W-:Y:S01]  /*77c0*/  R2UR UR48, R153 ;  /* 0x00000000993072ca */ /* 0x000fe200000e0000 */
[----:B--2---:R-:W-:Y:S04]  /*77d0*/  UIADD3 UR4, UP0, UPT, UR6, 0x680, URZ ;  /* 0x0000068006047890 */ /* 0x004fe8000ff1e0ff */
[----:B------:R-:W-:Y:S09]  /*77e0*/  UIADD3.X UR5, UPT, UPT, URZ, UR7, URZ, UP0, !UPT ;  /* 0x00000007ff057290 */ /* 0x000ff200087fe4ff */
[----:B------:R2:W-:Y:S01]  /*77f0*/  UTMASTG.3D [UR48], [UR4] ;  /* 0x00000030040073b5 */ /* 0x0005e20008010000 */
[----:B------:R0:W-:Y:S01]  /*7800*/  UTMACMDFLUSH ;  /* 0x00000000000079b7 */ /* 0x0001e20000000000 */
[----:B--2---:R-:W-:Y:S04]  /*7810*/  DEPBAR.LE SB0, 0x1 ;  /* 0x000080400000791a */ /* 0x004fe80000000000 */
.L_x_113:
[----:B------:R-:W-:Y:S05]  /*7820*/  BSYNC.RECONVERGENT B0 ;  /* 0x0000000000007941 */ /* 0x000fea0003800200 */
.L_x_112:
[----:B------:R-:W-:Y:S06]  /*7830*/  BAR.SYNC.DEFER_BLOCKING 0x1, 0x80 ;  /* 0x0042000000007b1d */ /* 0x000fec0000010000 */
[----:B------:R-:W2:Y:S01]  /*7840*/  @P6 SYNCS.PHASECHK.TRANS64.TRYWAIT P0, [R114+URZ+0x40], R115 ;  /* 0x00004073720065a7 */ /* 0x000ea200080011ff */
[----:B------:R-:W-:Y:S01]  /*7850*/  BSSY B1, `(.L_x_114) ;  /* 0x0000023000017945 */ /* 0x000fe20003800000 */
[----:B--2---:R-:W-:Y:S03]  /*7860*/  @P6 SEL R78, RZ, 0x1, !P0 ;  /* 0x00000001ff4e6807 */ /* 0x004fe60004000000 */
[----:B------:R-:W-:Y:S05]  /*7870*/  @!P6 BRA `(.L_x_115) ;  /* 0x000000000080e947 */ /* 0x000fea0003800000 */
[----:B------:R-:W-:Y:S01]  /*7880*/  ISETP.NE.AND P1, PT, R79, RZ, PT ;  /* 0x000000ff4f00720c */ /* 0x000fe20003f25270 */
[----:B------:R-:W-:Y:S01]  /*7890*/  BSSY B0, `(.L_x_116) ;  /* 0x000000a000007945 */ /* 0x000fe20003800000 */
[----:B------:R-:W-:Y:S11]  /*78a0*/  ISETP.NE.AND P0, PT, R78, RZ, PT ;  /* 0x000000ff4e00720c */ /* 0x000ff60003f05270 */
[----:B------:R-:W-:Y:S04]  /*78b0*/  @P1 IMAD R113, R148, 0x2000, R113 ;  /* 0x0000200094711824 */ /* 0x000fe800078e0271 */
[--C-:B------:R-:W-:Y:S01]  /*78c0*/  @P1 IMAD.IADD R112, R112, 0x1, R113.reuse ;  /* 0x0000000170701824 */ /* 0x100fe200078e0271 */
[----:B------:R-:W-:Y:S01]  /*78d0*/  @P1 IADD3 R2, PT, PT, R152, R113, RZ ;  /* 0x0000007198021210 */ /* 0x000fe20007ffe0ff */
[----:B------:R-:W-:Y:S01]  /*78e0*/  @P1 IMAD.IADD R0, R151, 0x1, R113 ;  /* 0x0000000197001824 */ /* 0x000fe200078e0271 */
[----:B------:R-:W-:Y:S06]  /*78f0*/  @P0 BRA `(.L_x_117) ;  /* 0x00000000000c0947 */ /* 0x000fec0003800000 */
[----:B------:R-:W-:Y:S04]  /*7900*/  SHF.L.U32 R3, R146, 0x1f, RZ ;  /* 0x0000001f92037819 */ /* 0x000fe800000006ff */
[----:B------:R-:W2:Y:S02]  /*7910*/  SYNCS.PHASECHK.TRANS64.TRYWAIT P0, [R114+URZ+0x40], R3 ;  /* 0x00004003720075a7 */ /* 0x000ea400080011ff */
[----:B--2---:R-:W-:Y:S05]  /*7920*/  @!P0 BRA `(.L_x_118) ;  /* 0x00000020004c8947 */ /* 0x004fea0003800000 */
.L_x_117:
[----:B------:R-:W-:Y:S05]  /*7930*/  BSYNC B0 ;  /* 0x0000000000007941 */ /* 0x000fea0003800000 */
.L_x_116:
[----:B------:R-:W-:Y:S01]  /*7940*/  ISETP.NE.AND P0, PT, R79, RZ, PT ;  /* 0x000000ff4f00720c */ /* 0x000fe20003f05270 */
[----:B--2---:R-:W-:Y:S02]  /*7950*/  VIADD R114, R114, 0x50 ;  /* 0x0000005072727836 */ /* 0x004fe40000000000 */
[----:B------:R-:W-:Y:S02]  /*7960*/  IMAD.U32 R3, RZ, RZ, UR46 ;  /* 0x0000002eff037e24 */ /* 0x000fe4000f8e00ff */
[----:B------:R-:W-:Y:S03]  /*7970*/  VIADD R148, R148, 0x1 ;  /* 0x0000000194947836 */ /* 0x000fe60000000000 */
[----:B------:R-:W-:Y:S05]  /*7980*/  PRMT R3, R3, 0x654, R114 ;  /* 0x0000065403037816 */ /* 0x000fea0000000072 */
[----:B------:R2:W3:Y:S04]  /*7990*/  @P0 LDS.128 R80, [R113+0x200] ;  /* 0x0002000071500984 */ /* 0x0004e80000000c00 */
[----:B------:R2:W4:Y:S04]  /*79a0*/  @P0 LDS.128 R84, [R2+0x200] ;  /* 0x0002000002540984 */ /* 0x0005280000000c00 */
        /* <DEDUP_REMOVED lines=9> */
[----:B------:R-:W-:Y:S01]  /*7a40*/  SEL R148, R148, RZ, P0 ;  /* 0x000000ff94947207 */ /* 0x000fe20000000000 */
[----:B-----5:R5:W-:Y:S02]  /*7a50*/  SYNCS.ARRIVE.TRANS64.RED.A1T0 RZ, [R3+URZ], RZ ;  /* 0x000000ff03ff79a7 */ /* 0x020be400081004ff */
[----:B-----5:R-:W-:Y:S04]  /*7a60*/  SEL R3, RZ, 0x1, P0 ;  /* 0x00000001ff037807 */ /* 0x020fe80000000000 */
[----:B--234-:R-:W-:Y:S02]  /*7a70*/  LOP3.LUT R146, R146, R3, RZ, 0x3c, !PT ;  /* 0x0000000392927212 */ /* 0x01cfe400078e3cff */
.L_x_115:
[----:B------:R-:W-:Y:S05]  /*7a80*/  BSYNC B1 ;  /* 0x0000000000017941 */ /* 0x000fea0003800000 */
.L_x_114:
[----:B------:R-:W-:Y:S05]  /*7a90*/  VIADD R0, R71, 0x40 ;  /* 0x0000004047007836 */ /* 0x000fea0000000000 */
[----:B------:R-:W-:Y:S04]  /*7aa0*/  SHF.R.U32.HI R0, RZ, 0x15, R0 ;  /* 0x00000015ff007819 */ /* 0x000fe80000011600 */
[----:B------:R-:W-:Y:S11]  /*7ab0*/  LOP3.LUT P0, RZ, R0, 0x3, R141, 0x48, !PT ;  /* 0x0000000300ff7812 */ /* 0x000ff6000780488d */
[----:B------:R-:W-:Y:S02]  /*7ac0*/  @!UPT UIADD3 URZ, UPT, UPT, URZ, URZ, URZ ;  /* 0x000000fffffff290 */ /* 0x000fe4000fffe0ff */
        /* <DEDUP_REMOVED lines=8> */
[----:B------:R-:W5:Y:S01]  /*7b50*/  LDCU.64 UR4, c[0x4][0x10] ;  /* 0x01000200ff0477ac */ /* 0x000f620008000a00 */
[----:B--2---:R-:W-:Y:S01]  /*7b60*/  MOV R5, UR9 ;  /* 0x0000000900057c02 */ /* 0x004fe20008000f00 */
[----:B------:R-:W-:Y:S01]  /*7b70*/  IMAD.U32 R4, RZ, RZ, UR8 ;  /* 0x00000008ff047e24 */ /* 0x000fe2000f8e00ff */
[----:B---3--:R-:W-:Y:S01]  /*7b80*/  MOV R7, UR7 ;  /* 0x0000000700077c02 */ /* 0x008fe20008000f00 */
[----:B------:R-:W-:Y:S01]  /*7b90*/  IMAD.U32 R6, RZ, RZ, UR6 ;  /* 0x00000006ff067e24 */ /* 0x000fe2000f8e00ff */
[----:B-----5:R-:W-:Y:S01]  /*7ba0*/  MOV R11, UR5 ;  /* 0x00000005000b7c02 */ /* 0x020fe20008000f00 */
[----:B------:R-:W-:Y:S02]  /*7bb0*/  IMAD.U32 R10, RZ, RZ, UR4 ;  /* 0x00000004ff0a7e24 */ /* 0x000fe4000f8e00ff */
[----:B------:R-:W-:Y:S07]  /*7bc0*/  LEPC R20, `(.L_x_119) ;  /* 0x000000001014794e */ /* 0x000fee0000000000 */
[----:B-1--4-:R-:W-:Y:S05]  /*7bd0*/  CALL.ABS.NOINC R2 ;  /* 0x0000000002007343 */ /* 0x012fea0003c00000 */
.L_x_119:
[----:B------:R-:W-:Y:S01]  /*7be0*/  ISETP.NE.AND P0, PT, R154, RZ, PT ;  /* 0x000000ff9a00720c */ /* 0x000fe20003f05270 */
[----:B------:R-:W-:Y:S05]  /*7bf0*/  WARPSYNC.ALL ;  /* 0x0000000000007948 */ /* 0x000fea0003800000 */
[----:B------:R-:W-:Y:S01]  /*7c00*/  R2UR UR4, R71 ;  /* 0x00000000470472ca */ /* 0x000fe200000e0000 */
[----:B------:R-:W-:Y:S01]  /*7c10*/  IMAD.U32 R130, R82, 0x10000, RZ ;  /* 0x0001000052827824 */ /* 0x000fe200078e00ff */
[C---:B------:R-:W-:Y:S01]  /*7c20*/  SHF.L.U32 R75, R80.reuse, 0x10, RZ ;  /* 0x00000010504b7819 */ /* 0x040fe200000006ff */
[----:B------:R-:W-:Y:S01]  /*7c30*/  IMAD.U32 R115, R87, 0x10000, RZ ;  /* 0x0001000057737824 */ /* 0x000fe200078e00ff */
[----:B------:R-:W-:Y:S01]  /*7c40*/  PRMT R73, R80, 0x8880, RZ ;  /* 0x0000888050497816 */ /* 0x000fe200000000ff */
[----:B-1----:R-:W-:Y:S01]  /*7c50*/  IMAD.U32 R104, R96, 0x10000, RZ ;  /* 0x0001000060687824 */ /* 0x002fe200078e00ff */
[----:B------:R-:W-:Y:S01]  /*7c60*/  SHF.L.U32 R74, R80, 0x8, RZ ;  /* 0x00000008504a7819 */ /* 0x000fe200000006ff */
[----:B------:R-:W-:Y:S01]  /*7c70*/  IMAD.SHL.U32 R123, R84, 0x100, RZ ;  /* 0x00000100547b7824 */ /* 0x000fe200078e00ff */
[----:B------:R-:W-:Y:S01]  /*7c80*/  SHF.R.S32.HI R75, RZ, 0x18, R75 ;  /* 0x00000018ff4b7819 */ /* 0x000fe2000001144b */
[----:B------:R-:W-:Y:S01]  /*7c90*/  IMAD.SHL.U32 R108, R93, 0x100, RZ ;  /* 0x000001005d6c7824 */ /* 0x000fe200078e00ff */
[----:B------:R-:W-:Y:S01]  /*7ca0*/  SHF.R.S32.HI R74, RZ, 0x18, R74 ;  /* 0x00000018ff4a7819 */ /* 0x000fe2000001144a */
[----:B------:R-:W-:Y:S01]  /*7cb0*/  BSSY.RECONVERGENT B0, `(.L_x_120) ;  /* 0x0000122000007945 */ /* 0x000fe20003800200 */
[----:B------:R-:W-:Y:S01]  /*7cc0*/  SHF.R.S32.HI R76, RZ, 0x18, R80 ;  /* 0x00000018ff4c7819 */ /* 0x000fe20000011450 */
[----:B------:R-:W1:Y:S01]  /*7cd0*/  LDTM.x64 R4, tmem[UR4+0x40] ;  /* 0x00004004000479ee */ /* 0x000e620008340000 */
[----:B------:R-:W-:Y:S01]  /*7ce0*/  NOP ;  /* 0x0000000000007918 */ /* 0x000fe20000000000 */
[----:B------:R-:W-:Y:S02]  /*7cf0*/  IADD3 R144, PT, PT, R144, 0xb0, RZ ;  /* 0x000000b090907810 */ /* 0x000fe40007ffe0ff */
[C---:B------:R-:W-:Y:S02]  /*7d00*/  PRMT R134, R81.reuse, 0x8880, RZ ;  /* 0x0000888051867816 */ /* 0x040fe400000000ff */
[----:B------:R-:W-:Y:S02]  /*7d10*/  LOP3.LUT R144, R144, 0xfefffff8, RZ, 0xc0, !PT ;  /* 0xfefffff890907812 */ /* 0x000fe400078ec0ff */
[----:B------:R-:W-:Y:S02]  /*7d20*/  SHF.L.U32 R133, R81, 0x10, RZ ;  /* 0x0000001051857819 */ /* 0x000fe400000006ff */
[----:B-1----:R1:W-:Y:S01]  /*7d30*/  SYNCS.ARRIVE.TRANS64.RED.A1T0 RZ, [R144+URZ], RZ ;  /* 0x000000ff90ff79a7 */ /* 0x0023e200081004ff */
[----:B------:R-:W-:Y:S02]  /*7d40*/  PRMT R131, R82, 0x8880, RZ ;  /* 0x0000888052837816 */ /* 0x000fe400000000ff */
[----:B------:R-:W-:Y:S02]  /*7d50*/  SHF.R.S32.HI R77, RZ, 0x18, R81 ;  /* 0x00000018ff4d7819 */ /* 0x000fe40000011451 */
[C---:B------:R-:W-:Y:S02]  /*7d60*/  PRMT R128, R83.reuse, 0x8880, RZ ;  /* 0x0000888053807816 */ /* 0x040fe400000000ff */
[----:B------:R-:W-:Y:S02]  /*7d70*/  SHF.R.S32.HI R78, RZ, 0x18, R82 ;  /* 0x00000018ff4e7819 */ /* 0x000fe40000011452 */
[----:B------:R-:W-:Y:S02]  /*7d80*/  SHF.L.U32 R127, R83, 0x10, RZ ;  /* 0x00000010537f7819 */ /* 0x000fe400000006ff */
[----:B------:R-:W-:Y:S02]  /*7d90*/  PRMT R125, R84, 0x8880, RZ ;  /* 0x00008880547d7816 */ /* 0x000fe400000000ff */
[----:B------:R-:W-:Y:S01]  /*7da0*/  SHF.R.S32.HI R79, RZ, 0x18, R83 ;  /* 0x00000018ff4f7819 */ /* 0x000fe20000011453 */
[C---:B------:R-:W-:Y:S01]  /*7db0*/  IMAD R0, R70.reuse, R4, RZ ;  /* 0x0000000446007224 */ /* 0x040fe200078e02ff */
[----:B------:R-:W-:Y:S01]  /*7dc0*/  SHF.R.S32.HI R4, RZ, 0x18, R133 ;  /* 0x00000018ff047819 */ /* 0x000fe20000011485 */
[----:B------:R-:W-:Y:S01]  /*7dd0*/  IMAD R2, R70, R5, RZ ;  /* 0x0000000546027224 */ /* 0x000fe200078e02ff */
[----:B------:R-:W-:Y:S01]  /*7de0*/  SHF.L.U32 R124, R84, 0x10, RZ ;  /* 0x00000010547c7819 */ /* 0x000fe200000006ff */
[C---:B------:R-:W-:Y:S01]  /*7df0*/  IMAD R3, R70.reuse, R6, RZ ;  /* 0x0000000646037224 */ /* 0x040fe200078e02ff */
[----:B------:R-:W-:Y:S01]  /*7e00*/  PRMT R122, R85, 0x8880, RZ ;  /* 0x00008880557a7816 */ /* 0x000fe200000000ff */
[-C--:B------:R-:W-:Y:S01]  /*7e10*/  IMAD R0, R73, R72.reuse, R0 ;  /* 0x0000004849007224 */ /* 0x080fe200078e0200 */
[----:B------:R-:W-:Y:S01]  /*7e20*/  SHF.L.U32 R121, R85, 0x10, RZ ;  /* 0x0000001055797819 */ /* 0x000fe200000006ff */
[----:B------:R-:W-:Y:S01]  /*7e30*/  IMAD R7, R70, R7, RZ ;  /* 0x0000000746077224 */ /* 0x000fe200078e02ff */
[C---:B------:R-:W-:Y:S01]  /*7e40*/  PRMT R119, R86.reuse, 0x8880, RZ ;  /* 0x0000888056777816 */ /* 0x040fe200000000ff */
[-C--:B------:R-:W-:Y:S01]  /*7e50*/  IMAD R2, R75, R72.reuse, R2 ;  /* 0x000000484b027224 */ /* 0x080fe200078e0202 */
[----:B------:R-:W-:Y:S01]  /*7e60*/  SHF.L.U32 R118, R86, 0x10, RZ ;  /* 0x0000001056767819 */ /* 0x000fe200000006ff */
[-C--:B------:R-:W-:Y:S01]  /*7e70*/  IMAD R3, R74, R72.reuse, R3 ;  /* 0x000000484a037224 */ /* 0x080fe200078e0203 */
[----:B------:R-:W-:Y:S01]  /*7e80*/  PRMT R116, R87, 0x8880, RZ ;  /* 0x0000888057747816 */ /* 0x000fe200000000ff */
[----:B------:R-:W-:Y:S01]  /*7e90*/  IMAD R7, R76, R72, R7 ;  /* 0x000000484c077224 */ /* 0x000fe200078e0207 */
[----:B------:R-:W-:Y:S01]  /*7ea0*/  PRMT R113, R92, 0x8880, RZ ;  /* 0x000088805c717816 */ /* 0x000fe200000000ff */
[----:B------:R-:W-:Y:S01]  /*7eb0*/  IMAD R8, R70, R8, RZ ;  /* 0x0000000846087224 */ /* 0x000fe200078e02ff */
[----:B------:R-:W-:Y:S01]  /*7ec0*/  SHF.L.U32 R112, R92, 0x10, RZ ;  /* 0x000000105c707819 */ /* 0x000fe200000006ff */
[C---:B------:R-:W-:Y:S01]  /*7ed0*/  IMAD R9, R70.reuse, R9, RZ ;  /* 0x0000000946097224 */ /* 0x040fe200078e02ff */
[----:B------:R-:W-:Y:S01]  /*7ee0*/  I2IP.S8.S32.SAT R159, R7, R3, RZ ;  /* 0x00000003079f7239 */ /* 0x000fe200000014ff */
[C---:B------:R-:W-:Y:S01]  /*7ef0*/  IMAD R10, R70.reuse, R10, RZ ;  /* 0x0000000a460a7224 */ /* 0x040fe200078e02ff */
[----:B------:R-:W-:Y:S01]  /*7f00*/  MOV R3, R134 ;  /* 0x0000008600037202 */ /* 0x000fe20000000f00 */
[C---:B------:R-:W-:Y:S01]  /*7f10*/  IMAD R7, R70.reuse, R20, RZ ;  /* 0x0000001446077224 */ /* 0x040fe200078e02ff */
[----:B------:R-:W-:Y:S01]  /*7f20*/  PRMT R110, R93, 0x8880, RZ ;  /* 0x000088805d6e7816 */ /* 0x000fe200000000ff */
[----:B------:R-:W-:Y:S01]  /*7f30*/  IMAD R11, R70, R11, RZ ;  /* 0x0000000b460b7224 */ /* 0x000fe200078e02ff */
[----:B------:R-:W-:Y:S01]  /*7f40*/  SHF.R.S32.HI R89, RZ, 0x18, R92 ;  /* 0x00000018ff597819 */ /* 0x000fe2000001145c */
[-C--:B------:R-:W-:Y:S01]  /*7f50*/  IMAD R8, R3, R72.reuse, R8 ;  /* 0x0000004803087224 */ /* 0x080fe200078e0208 */
[----:B------:R-:W-:Y:S01]  /*7f60*/  MOV R3, R131 ;  /* 0x0000008300037202 */ /* 0x000fe20000000f00 */
[----:B------:R-:W-:Y:S01]  /*7f70*/  IMAD R9, R4, R72, R9 ;  /* 0x0000004804097224 */ /* 0x000fe200078e0209 */
[----:B------:R-:W-:Y:S01]  /*7f80*/  SHF.R.S32.HI R4, RZ, 0x18, R130 ;  /* 0x00000018ff047819 */ /* 0x000fe20000011482 */
[C---:B------:R-:W-:Y:S01]  /*7f90*/  IMAD R20, R70.reuse, R25, RZ ;  /* 0x0000001946147224 */ /* 0x040fe200078e02ff */
[----:B------:R-:W-:Y:S01]  /*7fa0*/  SHF.L.U32 R109, R93, 0x10, RZ ;  /* 0x000000105d6d7819 */ /* 0x000fe200000006ff */
[----:B------:R-:W-:Y:S01]  /*7fb0*/  IMAD R25, R70, R30, RZ ;  /* 0x0000001e46197224 */ /* 0x000fe200078e02ff */
[----:B------:R-:W-:Y:S01]  /*7fc0*/  PRMT R107, R94, 0x8880, RZ ;  /* 0x000088805e6b7816 */ /* 0x000fe200000000ff */
[C---:B------:R-:W-:Y:S01]  /*7fd0*/  IMAD R12, R70.reuse, R12, RZ ;  /* 0x0000000c460c7224 */ /* 0x040fe200078e02ff */
[----:B------:R-:W-:Y:S01]  /*7fe0*/  SHF.R.S32.HI R91, RZ, 0x18, R93 ;  /* 0x00000018ff5b7819 */ /* 0x000fe2000001145d */
[----:B------:R-:W-:Y:S01]  /*7ff0*/  IMAD R6, R70, R19, RZ ;  /* 0x0000001346067224 */ /* 0x000fe200078e02ff */
[----:B------:R-:W-:Y:S01]  /*8000*/  SHF.L.U32 R105, R94, 0x10, RZ ;  /* 0x000000105e697819 */ /* 0x000fe200000006ff */
[C---:B------:R-:W-:Y:S01]  /*8010*/  IMAD R30, R70.reuse, R35, RZ ;  /* 0x00000023461e7224 */ /* 0x040fe200078e02ff */
[C---:B------:R-:W-:Y:S01]  /*8020*/  PRMT R101, R95.reuse, 0x8880, RZ ;  /* 0x000088805f657816 */ /* 0x040fe200000000ff */
[C---:B------:R-:W-:Y:S01]  /*8030*/  IMAD R19, R70.reuse, R24, RZ ;  /* 0x0000001846137224 */ /* 0x040fe200078e02ff */
[----:B------:R-:W-:Y:S01]  /*8040*/  SHF.R.S32.HI R93, RZ, 0x18, R94 ;  /* 0x00000018ff5d7819 */ /* 0x000fe2000001145e */
[C---:B------:R-:W-:Y:S01]  /*8050*/  IMAD R35, R70.reuse, R40, RZ ;  /* 0x0000002846237224 */ /* 0x040fe200078e02ff */
[----:B------:R-:W-:Y:S01]  /*8060*/  SHF.L.U32 R100, R95, 0x10, RZ ;  /* 0x000000105f647819 */ /* 0x000fe200000006ff */
[----:B------:R-:W-:Y:S01]  /*8070*/  IMAD R13, R70, R13, RZ ;  /* 0x0000000d460d7224 */ /* 0x000fe200078e02ff */
[----:B------:R-:W-:Y:S01]  /*8080*/  PRMT R106, R96, 0x8880, RZ ;  /* 0x00008880606a7816 */ /* 0x000fe200000000ff */
[C---:B------:R-:W-:Y:S01]  /*8090*/  IMAD R24, R70.reuse, R29, RZ ;  /* 0x0000001d46187224 */ /* 0x040fe200078e02ff */
[----:B------:R-:W-:Y:S01]  /*80a0*/  SHF.R.S32.HI R73, RZ, 0x18, R96 ;  /* 0x00000018ff497819 */ /* 0x000fe20000011460 */
[C---:B------:R-:W-:Y:S01]  /*80b0*/  IMAD R40, R70.reuse, R45, RZ ;  /* 0x0000002d46287224 */ /* 0x040fe200078e02ff */
[----:B------:R-:W-:Y:S01]  /*80c0*/  SHF.L.U32 R90, R97, 0x10, RZ ;  /* 0x00000010615a7819 */ /* 0x000fe200000006ff */
[C---:B------:R-:W-:Y:S01]  /*80d0*/  IMAD R29, R70.reuse, R34, RZ ;  /* 0x00000022461d7224 */ /* 0x040fe200078e02ff */
[----:B------:R-:W-:Y:S01]  /*80e0*/  SHF.R.S32.HI R75, RZ, 0x18, R97 ;  /* 0x00000018ff4b7819 */ /* 0x000fe20000011461 */
[C---:B------:R-:W-:Y:S01]  /*80f0*/  IMAD R45, R70.reuse, R50, RZ ;  /* 0x00000032462d7224 */ /* 0x040fe200078e02ff */
[C---:B------:R-:W-:Y:S01]  /*8100*/  PRMT R80, R99.reuse, 0x8880, RZ ;  /* 0x0000888063507816 */ /* 0x040fe200000000ff */
[C---:B------:R-:W-:Y:S01]  /*8110*/  IMAD R14, R70.reuse, R14, RZ ;  /* 0x0000000e460e7224 */ /* 0x040fe200078e02ff */
[----:B------:R-:W-:Y:S01]  /*8120*/  SHF.L.U32 R76, R99, 0x10, RZ ;  /* 0x00000010634c7819 */ /* 0x000fe200000006ff */
[C---:B------:R-:W-:Y:S01]  /*8130*/  IMAD R34, R70.reuse, R39, RZ ;  /* 0x0000002746227224 */ /* 0x040fe200078e02ff */
[----:B------:R-:W-:Y:S01]  /*8140*/  SHF.L.U32 R132, R81, 0x8, RZ ;  /* 0x0000000851847819 */ /* 0x000fe200000006ff */
[C---:B------:R-:W-:Y:S01]  /*8150*/  IMAD R50, R70.reuse, R55, RZ ;  /* 0x0000003746327224 */ /* 0x040fe200078e02ff */
[----:B------:R-:W-:Y:S01]  /*8160*/  SHF.R.S32.HI R81, RZ, 0x18, R84 ;  /* 0x00000018ff517819 */ /* 0x000fe20000011454 */
[C---:B------:R-:W-:Y:S01]  /*8170*/  IMAD R39, R70.reuse, R44, RZ ;  /* 0x0000002c46277224 */ /* 0x040fe200078e02ff */
[----:B------:R-:W-:Y:S01]  /*8180*/  SHF.R.S32.HI R5, RZ, 0x18, R132 ;  /* 0x00000018ff057819 */ /* 0x000fe20000011484 */
[----:B------:R-:W-:Y:S01]  /*8190*/  IMAD R55, R70, R60, RZ ;  /* 0x0000003c46377224 */ /* 0x000fe200078e02ff */
[----:B------:R-:W-:Y:S01]  /*81a0*/  SHF.L.U32 R84, R98, 0x10, RZ ;  /* 0x0000001062547819 */ /* 0x000fe200000006ff */
[----:B------:R-:W-:Y:S01]  /*81b0*/  IMAD R15, R70, R15, RZ ;  /* 0x0000000f460f7224 */ /* 0x000fe200078e02ff */
[----:B------:R-:W-:Y:S01]  /*81c0*/  SHF.L.U32 R129, R82, 0x8, RZ ;  /* 0x0000000852817819 */ /* 0x000fe200000006ff */
[-C--:B------:R-:W-:Y:S01]  /*81d0*/  IMAD R10, R5, R72.reuse, R10 ;  /* 0x00000048050a7224 */ /* 0x080fe200078e020a */
[----:B------:R-:W-:Y:S01]  /*81e0*/  SHF.L.U32 R126, R83, 0x8, RZ ;  /* 0x00000008537e7819 */ /* 0x000fe200000006ff */
[-C--:B------:R-:W-:Y:S01]  /*81f0*/  IMAD R11, R77, R72.reuse, R11 ;  /* 0x000000484d0b7224 */ /* 0x080fe200078e020b */
[----:B------:R-:W-:Y:S01]  /*8200*/  SHF.R.S32.HI R5, RZ, 0x18, R129 ;  /* 0x00000018ff057819 */ /* 0x000fe20000011481 */
[-C--:B------:R-:W-:Y:S01]  /*8210*/  IMAD R12, R3, R72.reuse, R12 ;  /* 0x00000048030c7224 */ /* 0x080fe200078e020c */
[----:B------:R-:W-:Y:S01]  /*8220*/  SHF.R.S32.HI R83, RZ, 0x18, R85 ;  /* 0x00000018ff537819 */ /* 0x000fe20000011455 */
[----:B------:R-:W-:Y:S01]  /*8230*/  IMAD R13, R4, R72, R13 ;  /* 0x00000048040d7224 */ /* 0x000fe200078e020d */
[----:B------:R-:W-:Y:S01]  /*8240*/  SHF.L.U32 R120, R85, 0x8, RZ ;  /* 0x0000000855787819 */ /* 0x000fe200000006ff */
[C---:B------:R-:W-:Y:S01]  /*8250*/  IMAD R44, R70.reuse, R49, RZ ;  /* 0x00000031462c7224 */ /* 0x040fe200078e02ff */
[----:B------:R-:W-:Y:S01]  /*8260*/  SHF.R.S32.HI R85, RZ, 0x18, R86 ;  /* 0x00000018ff557819 */ /* 0x000fe20000011456 */
[C---:B------:R-:W-:Y:S01]  /*8270*/  IMAD R60, R70.reuse, R65, RZ ;  /* 0x00000041463c7224 */ /* 0x040fe200078e02ff */
[----:B------:R-:W-:Y:S01]  /*8280*/  I2IP.S8.S32.SAT R65, R11, R10, RZ ;  /* 0x0000000a0b417239 */ /* 0x000fe200000014ff */
[C---:B------:R-:W-:Y:S01]  /*8290*/  IMAD R49, R70.reuse, R54, RZ ;  /* 0x0000003646317224 */ /* 0x040fe200078e02ff */
[----:B------:R-:W-:Y:S01]  /*82a0*/  SHF.R.S32.HI R11, RZ, 0x18, R127 ;  /* 0x00000018ff0b7819 */ /* 0x000fe2000001147f */
[----:B------:R-:W-:Y:S01]  /*82b0*/  IMAD R14, R5, R72, R14 ;  /* 0x00000048050e7224 */ /* 0x000fe200078e020e */
[----:B------:R-:W-:Y:S01]  /*82c0*/  I2IP.S8.S32.SAT R65, R9, R8, R65 ;  /* 0x0000000809417239 */ /* 0x000fe20000001441 */
[C---:B------:R-:W-:Y:S01]  /*82d0*/  IMAD R3, R70.reuse, R16, RZ ;  /* 0x0000001046037224 */ /* 0x040fe200078e02ff */
[----:B------:R-:W-:Y:S01]  /*82e0*/  SHF.R.S32.HI R9, RZ, 0x18, R124 ;  /* 0x00000018ff097819 */ /* 0x000fe2000001147c */
[----:B------:R-:W-:Y:S01]  /*82f0*/  IMAD R54, R70, R59, RZ ;  /* 0x0000003b46367224 */ /* 0x000fe200078e02ff */
[----:B------:R-:W-:Y:S01]  /*8300*/  SHF.R.S32.HI R8, RZ, 0x18, R123 ;  /* 0x00000018ff087819 */ /* 0x000fe2000001147b */
[----:B------:R-:W-:Y:S01]  /*8310*/  IMAD.MOV.U32 R10, RZ, RZ, R128 ;  /* 0x000000ffff0a7224 */ /* 0x000fe200078e0080 */
[----:B------:R-:W-:Y:S01]  /*8320*/  SHF.L.U32 R117, R86, 0x8, RZ ;  /* 0x0000000856757819 */ /* 0x000fe200000006ff */
[----:B------:R-:W-:Y:S01]  /*8330*/  IMAD R59, R70, R64, RZ ;  /* 0x00000040463b7224 */ /* 0x000fe200078e02ff */
[----:B------:R-:W-:Y:S01]  /*8340*/  I2IP.S8.S32.SAT R64, R2, R0, R159 ;  /* 0x0000000002407239 */ /* 0x000fe2000000149f */
[----:B------:R-:W-:Y:S01]  /*8350*/  IMAD R15, R78, R72, R15 ;  /* 0x000000484e0f7224 */ /* 0x000fe200078e020f */
[----:B------:R-:W-:Y:S01]  /*8360*/  MOV R2, R125 ;  /* 0x0000007d00027202 */ /* 0x000fe20000000f00 */
[C---:B------:R-:W-:Y:S01]  /*8370*/  IMAD R4, R70.reuse, R17, RZ ;  /* 0x0000001146047224 */ /* 0x040fe200078e02ff */
        /* <DEDUP_REMOVED lines=8> */
[----:B------:R-:W-:Y:S01]  /*8400*/  MOV R0, R122 ;  /* 0x0000007a00007202 */ /* 0x000fe20000000f00 */
[----:B------:R-:W-:Y:S01]  /*8410*/  IMAD R16, R70, R21, RZ ;  /* 0x0000001546107224 */ /* 0x000fe200078e02ff */
[----:B------:R-:W-:Y:S01]  /*8420*/  SHF.R.S32.HI R87, RZ, 0x18, R87 ;  /* 0x00000018ff577819 */ /* 0x000fe20000011457 */
[----:B------:R-:W-:Y:S01]  /*8430*/  IMAD R6, R79, R72, R6 ;  /* 0x000000484f067224 */ /* 0x000fe200078e0206 */
[----:B------:R-:W-:Y:S01]  /*8440*/  SHF.L.U32 R111, R92, 0x8, RZ ;  /* 0x000000085c6f7819 */ /* 0x000fe200000006ff */
[----:B------:R-:W-:Y:S01]  /*8450*/  IMAD R17, R70, R22, RZ ;  /* 0x0000001646117224 */ /* 0x000fe200078e02ff */
[----:B------:R-:W-:Y:S01]  /*8460*/  PRMT R92, R97, 0x8880, RZ ;  /* 0x00008880615c7816 */ /* 0x000fe200000000ff */
[-C--:B------:R-:W-:Y:S01]  /*8470*/  IMAD R7, R2, R72.reuse, R7 ;  /* 0x0000004802077224 */ /* 0x080fe200078e0207 */
[----:B------:R-:W-:Y:S01]  /*8480*/  I2IP.S8.S32.SAT R5, R6, R5, RZ ;  /* 0x0000000506057239 */ /* 0x000fe200000014ff */
[----:B------:R-:W-:Y:S01]  /*8490*/  IMAD R18, R70, R23, RZ ;  /* 0x0000001746127224 */ /* 0x000fe200078e02ff */
[----:B------:R-:W-:Y:S01]  /*84a0*/  SHF.R.S32.HI R2, RZ, 0x18, R120 ;  /* 0x00000018ff027819 */ /* 0x000fe20000011478 */
[-C--:B------:R-:W-:Y:S01]  /*84b0*/  IMAD R16, R9, R72.reuse, R16 ;  /* 0x0000004809107224 */ /* 0x080fe200078e0210 */
[----:B------:R-:W-:Y:S01]  /*84c0*/  SHF.R.S32.HI R9, RZ, 0x18, R121 ;  /* 0x00000018ff097819 */ /* 0x000fe20000011479 */
[----:B------:R-:W-:Y:S01]  /*84d0*/  IMAD R17, R8, R72, R17 ;  /* 0x0000004808117224 */ /* 0x000fe200078e0211 */
[----:B------:R-:W-:Y:S01]  /*84e0*/  SHF.L.U32 R102, R94, 0x8, RZ ;  /* 0x000000085e667819 */ /* 0x000fe200000006ff */
[C---:B------:R-:W-:Y:S01]  /*84f0*/  IMAD R22, R70.reuse, R27, RZ ;  /* 0x0000001b46167224 */ /* 0x040fe200078e02ff */
[----:B------:R-:W-:Y:S01]  /*8500*/  SHF.L.U32 R94, R95, 0x8, RZ ;  /* 0x000000085f5e7819 */ /* 0x000fe200000006ff */
[----:B------:R-:W-:Y:S01]  /*8510*/  IMAD R27, R70, R32, RZ ;  /* 0x00000020461b7224 */ /* 0x000fe200078e02ff */
[----:B------:R-:W-:Y:S01]  /*8520*/  SHF.R.S32.HI R95, RZ, 0x18, R95 ;  /* 0x00000018ff5f7819 */ /* 0x000fe2000001145f */
[----:B------:R-:W-:Y:S01]  /*8530*/  IMAD R18, R81, R72, R18 ;  /* 0x0000004851127224 */ /* 0x000fe200078e0212 */
[----:B------:R-:W-:Y:S01]  /*8540*/  SHF.L.U32 R103, R96, 0x8, RZ ;  /* 0x0000000860677819 */ /* 0x000fe200000006ff */
[C---:B------:R-:W-:Y:S01]  /*8550*/  IMAD R32, R70.reuse, R37, RZ ;  /* 0x0000002546207224 */ /* 0x040fe200078e02ff */
[----:B------:R-:W-:Y:S01]  /*8560*/  SHF.L.U32 R88, R97, 0x8, RZ ;  /* 0x0000000861587819 */ /* 0x000fe200000006ff */
[----:B------:R-:W-:Y:S01]  /*8570*/  IMAD R21, R70, R26, RZ ;  /* 0x0000001a46157224 */ /* 0x000fe200078e02ff */
[----:B------:R-:W-:Y:S01]  /*8580*/  I2IP.S8.S32.SAT R17, R18, R17, RZ ;  /* 0x0000001112117239 */ /* 0x000fe200000014ff */
[----:B------:R-:W-:Y:S01]  /*8590*/  IMAD R37, R70, R42, RZ ;  /* 0x0000002a46257224 */ /* 0x000fe200078e02ff */
[----:B------:R-:W-:Y:S01]  /*85a0*/  SHF.R.S32.HI R97, RZ, 0x18, R98 ;  /* 0x00000018ff617819 */ /* 0x000fe20000011462 */
[----:B------:R-:W-:Y:S01]  /*85b0*/  IMAD R19, R0, R72, R19 ;  /* 0x0000004800137224 */ /* 0x000fe200078e0213 */
[----:B------:R-:W-:Y:S01]  /*85c0*/  I2IP.S8.S32.SAT R16, R16, R7, R17 ;  /* 0x0000000710107239 */ /* 0x000fe20000001411 */
[C---:B------:R-:W-:Y:S01]  /*85d0*/  IMAD R42, R70.reuse, R47, RZ ;  /* 0x0000002f462a7224 */ /* 0x040fe200078e02ff */
[----:B------:R-:W-:Y:S01]  /*85e0*/  MOV R0, R119 ;  /* 0x0000007700007202 */ /* 0x000fe20000000f00 */
[C---:B------:R-:W-:Y:S01]  /*85f0*/  IMAD R47, R70.reuse, R52, RZ ;  /* 0x00000034462f7224 */ /* 0x040fe200078e02ff */
[----:B------:R-:W-:Y:S01]  /*8600*/  SHF.L.U32 R74, R99, 0x8, RZ ;  /* 0x00000008634a7819 */ /* 0x000fe200000006ff */
[----:B------:R-:W-:Y:S01]  /*8610*/  IMAD R20, R9, R72, R20 ;  /* 0x0000004809147224 */ /* 0x000fe200078e0214 */
[----:B------:R-:W-:Y:S01]  /*8620*/  SHF.R.S32.HI R99, RZ, 0x18, R99 ;  /* 0x00000018ff637819 */ /* 0x000fe20000011463 */
[----:B------:R-:W-:Y:S01]  /*8630*/  IMAD R52, R70, R57, RZ ;  /* 0x0000003946347224 */ /* 0x000fe200078e02ff */
[----:B------:R-:W-:Y:S01]  /*8640*/  IADD3 R68, PT, PT, R68, 0x1, RZ ;  /* 0x0000000144447810 */ /* 0x000fe20007ffe0ff */
[C---:B------:R-:W-:Y:S02]  /*8650*/  IMAD R23, R70.reuse, R28, RZ ;  /* 0x0000001c46177224 */ /* 0x040fe400078e02ff */
[----:B------:R-:W-:Y:S02]  /*8660*/  IMAD R57, R70, R62, RZ ;  /* 0x0000003e46397224 */ /* 0x000fe400078e02ff */
[----:B------:R-:W-:Y:S01]  /*8670*/  IMAD R21, R2, R72, R21 ;  /* 0x0000004802157224 */ /* 0x000fe200078e0215 */
[----:B------:R-:W-:Y:S01]  /*8680*/  MOV R2, R116 ;  /* 0x0000007400027202 */ /* 0x000fe20000000f00 */
[----:B------:R-:W-:Y:S01]  /*8690*/  IMAD R62, R70, R67, RZ ;  /* 0x00000043463e7224 */ /* 0x000fe200078e02ff */
[----:B------:R-:W-:Y:S01]  /*86a0*/  I2IP.S8.S32.SAT R67, R4, R3, R5 ;  /* 0x0000000304437239 */ /* 0x000fe20000001405 */
[-C--:B------:R-:W-:Y:S01]  /*86b0*/  IMAD R22, R83, R72.reuse, R22 ;  /* 0x0000004853167224 */ /* 0x080fe200078e0216 */
[----:B------:R-:W-:Y:S01]  /*86c0*/  SHF.R.S32.HI R3, RZ, 0x18, R118 ;  /* 0x00000018ff037819 */ /* 0x000fe20000011476 */
[-C--:B------:R-:W-:Y:S01]  /*86d0*/  IMAD R23, R0, R72.reuse, R23 ;  /* 0x0000004800177224 */ /* 0x080fe200078e0217 */
[----:B------:R-:W-:Y:S01]  /*86e0*/  SHF.R.S32.HI R0, RZ, 0x18, R117 ;  /* 0x00000018ff007819 */ /* 0x000fe20000011475 */
[----:B------:R-:W-:Y:S01]  /*86f0*/  IMAD R26, R70, R31, RZ ;  /* 0x0000001f461a7224 */ /* 0x000fe200078e02ff */
[----:B------:R-:W-:Y:S01]  /*8700*/  I2IP.S8.S32.SAT R17, R22, R21, RZ ;  /* 0x0000001516117239 */ /* 0x000fe200000014ff */
[-C--:B------:R-:W-:Y:S01]  /*8710*/  IMAD R24, R3, R72.reuse, R24 ;  /* 0x0000004803187224 */ /* 0x080fe200078e0218 */
[----:B------:R-:W-:Y:S01]  /*8720*/  SHF.R.S32.HI R3, RZ, 0x18, R115 ;  /* 0x00000018ff037819 */ /* 0x000fe20000011473 */
[-C--:B------:R-:W-:Y:S01]  /*8730*/  IMAD R25, R0, R72.reuse, R25 ;  /* 0x0000004800197224 */ /* 0x080fe200078e0219 */
[----:B------:R-:W-:Y:S01]  /*8740*/  I2IP.S8.S32.SAT R17, R20, R19, R17 ;  /* 0x0000001314117239 */ /* 0x000fe20000001411 */
[----:B------:R-:W-:Y:S01]  /*8750*/  IMAD R28, R70, R33, RZ ;  /* 0x00000021461c7224 */ /* 0x000fe200078e02ff */
[----:B------:R-:W-:Y:S01]  /*8760*/  SHF.R.S32.HI R4, RZ, 0x18, R114 ;  /* 0x00000018ff047819 */ /* 0x000fe20000011472 */
[-C--:B------:R-:W-:Y:S02]  /*8770*/  IMAD R26, R85, R72.reuse, R26 ;  /* 0x00000048551a7224 */ /* 0x080fe400078e021a */
[----:B------:R-:W-:Y:S01]  /*8780*/  IMAD R27, R2, R72, R27 ;  /* 0x00000048021b7224 */ /* 0x000fe200078e021b */
[----:B------:R-:W-:Y:S01]  /*8790*/  MOV R2, R110 ;  /* 0x0000006e00027202 */ /* 0x000fe20000000f00 */
[----:B------:R-:W-:Y:S01]  /*87a0*/  IMAD R28, R3, R72, R28 ;  /* 0x00000048031c7224 */ /* 0x000fe200078e021c */
[----:B------:R-:W-:Y:S01]  /*87b0*/  I2IP.S8.S32.SAT R18, R26, R25, RZ ;  /* 0x000000191a127239 */ /* 0x000fe200000014ff */
[----:B------:R-:W-:Y:S01]  /*87c0*/  IMAD R31, R70, R36, RZ ;  /* 0x00000024461f7224 */ /* 0x000fe200078e02ff */
[----:B------:R-:W-:Y:S01]  /*87d0*/  SHF.R.S32.HI R3, RZ, 0x18, R112 ;  /* 0x00000018ff037819 */ /* 0x000fe20000011470 */
[-C--:B------:R-:W-:Y:S01]  /*87e0*/  IMAD R29, R4, R72.reuse, R29 ;  /* 0x00000048041d7224 */ /* 0x080fe200078e021d */
[----:B------:R-:W-:Y:S01]  /*87f0*/  I2IP.S8.S32.SAT R18, R24, R23, R18 ;  /* 0x0000001718127239 */ /* 0x000fe20000001412 */
[----:B------:R-:W-:Y:S01]  /*8800*/  IMAD.MOV.U32 R0, RZ, RZ, R113 ;  /* 0x000000ffff007224 */ /* 0x000fe200078e0071 */
[----:B------:R-:W-:Y:S01]  /*8810*/  SHF.R.S32.HI R4, RZ, 0x18, R108 ;  /* 0x00000018ff047819 */ /* 0x000fe2000001146c */
[-C--:B------:R-:W-:Y:S02]  /*8820*/  IMAD R30, R87, R72.reuse, R30 ;  /* 0x00000048571e7224 */ /* 0x080fe400078e021e */
[----:B------:R-:W-:Y:S01]  /*8830*/  IMAD R31, R0, R72, R31 ;  /* 0x00000048001f7224 */ /* 0x000fe200078e021f */
        /* <DEDUP_REMOVED lines=8> */
[----:B------:R-:W-:Y:S01]  /*88c0*/  MOV R0, R107 ;  /* 0x0000006b00007202 */ /* 0x000fe20000000f00 */
[-C--:B------:R-:W-:Y:S02]  /*88d0*/  IMAD R34, R89, R72.reuse, R34 ;  /* 0x0000004859227224 */ /* 0x080fe400078e0222 */
[-C--:B------:R-:W-:Y:S01]  /*88e0*/  IMAD R35, R2, R72.reuse, R35 ;  /* 0x0000004802237224 */ /* 0x080fe200078e0223 */
[----:B------:R-:W-:Y:S01]  /*88f0*/  MOV R2, R101 ;  /* 0x0000006500027202 */ /* 0x000fe20000000f00 */
[----:B------:R-:W-:Y:S01]  /*8900*/  IMAD R38, R70, R43, RZ ;  /* 0x0000002b46267224 */ /* 0x000fe200078e02ff */
[----:B------:R-:W-:Y:S01]  /*8910*/  I2IP.S8.S32.SAT R33, R34, R33, RZ ;  /* 0x0000002122217239 */ /* 0x000fe200000014ff */
[-C--:B------:R-:W-:Y:S01]  /*8920*/  IMAD R36, R3, R72.reuse, R36 ;  /* 0x0000004803247224 */ /* 0x080fe200078e0224 */
[----:B------:R-:W-:Y:S01]  /*8930*/  SHF.R.S32.HI R3, RZ, 0x18, R105 ;  /* 0x00000018ff037819 */ /* 0x000fe20000011469 */
[-C--:B------:R-:W-:Y:S01]  /*8940*/  IMAD R37, R4, R72.reuse, R37 ;  /* 0x0000004804257224 */ /* 0x080fe200078e0225 */
[----:B------:R-:W-:Y:S01]  /*8950*/  I2IP.S8.S32.SAT R32, R32, R31, R33 ;  /* 0x0000001f20207239 */ /* 0x000fe20000001421 */
        /* <DEDUP_REMOVED lines=8> */
[----:B------:R-:W-:Y:S01]  /*89e0*/  IMAD R43, R70, R48, RZ ;  /* 0x00000030462b7224 */ /* 0x000fe200078e02ff */
[----:B------:R-:W-:Y:S01]  /*89f0*/  I2IP.S8.S32.SAT R33, R36, R35, R37 ;  /* 0x0000002324217239 */ /* 0x000fe20000001425 */
[----:B------:R-:W-:Y:S01]  /*8a00*/  IMAD R41, R0, R72, R41 ;  /* 0x0000004800297224 */ /* 0x000fe200078e0229 */
[----:B------:R-:W-:Y:S01]  /*8a10*/  MOV R0, R106 ;  /* 0x0000006a00007202 */ /* 0x000fe20000000f00 */
[-C--:B------:R-:W-:Y:S02]  /*8a20*/  IMAD R42, R93, R72.reuse, R42 ;  /* 0x000000485d2a7224 */ /* 0x080fe400078e022a */
        /* <DEDUP_REMOVED lines=11> */
[-C--:B------:R-:W-:Y:S02]  /*8ae0*/  IMAD R47, R0, R72.reuse, R47 ;  /* 0x00000048002f7224 */ /* 0x080fe400078e022f */
[----:B------:R-:W-:Y:S01]  /*8af0*/  IMAD R48, R3, R72, R48 ;  /* 0x0000004803307224 */ /* 0x000fe200078e0230 */
[----:B------:R-:W-:Y:S01]  /*8b00*/  SHF.R.S32.HI R3, RZ, 0x18, R90 ;  /* 0x00000018ff037819 */ /* 0x000fe2000001145a */
[----:B------:R-:W-:Y:S01]  /*8b10*/  IMAD R51, R70, R56, RZ ;  /* 0x0000003846337224 */ /* 0x000fe200078e02ff */
[----:B------:R-:W-:Y:S01]  /*8b20*/  I2IP.S8.S32.SAT R35, R46, R45, RZ ;  /* 0x0000002d2e237239 */ /* 0x000fe200000014ff */
[-C--:B------:R-:W-:Y:S01]  /*8b30*/  IMAD R49, R2, R72.reuse, R49 ;  /* 0x0000004802317224 */ /* 0x080fe200078e0231 */
[----:B------:R-:W-:Y:S01]  /*8b40*/  SHF.R.S32.HI R2, RZ, 0x18, R88 ;  /* 0x00000018ff027819 */ /* 0x000fe20000011458 */
[----:B------:R-:W-:Y:S01]  /*8b50*/  IMAD.MOV.U32 R0, RZ, RZ, R92 ;  /* 0x000000ffff007224 */ /* 0x000fe200078e005c */
[----:B------:R-:W-:Y:S01]  /*8b60*/  I2IP.S8.S32.SAT R35, R44, R43, R35 ;  /* 0x0000002b2c237239 */ /* 0x000fe20000001423 */
[-C--:B------:R-:W-:Y:S02]  /*8b70*/  IMAD R50, R73, R72.reuse, R50 ;  /* 0x0000004849327224 */ /* 0x080fe400078e0232 */
[----:B------:R-:W-:Y:S01]  /*8b80*/  IMAD R51, R0, R72, R51 ;  /* 0x0000004800337224 */ /* 0x000fe200078e0233 */
[----:B------:R-:W-:Y:S01]  /*8b90*/  MOV R0, R86 ;  /* 0x0000005600007202 */ /* 0x000fe20000000f00 */
[----:B------:R-:W-:Y:S01]  /*8ba0*/  IMAD R53, R70, R58, RZ ;  /* 0x0000003a46357224 */ /* 0x000fe200078e02ff */
[----:B------:R-:W-:Y:S01]  /*8bb0*/  I2IP.S8.S32.SAT R49, R50, R49, RZ ;  /* 0x0000003132317239 */ /* 0x000fe200000014ff */
[-C--:B------:R-:W-:Y:S01]  /*8bc0*/  IMAD R52, R3, R72.reuse, R52 ;  /* 0x0000004803347224 */ /* 0x080fe200078e0234 */
[----:B------:R-:W-:Y:S01]  /*8bd0*/  SHF.R.S32.HI R3, RZ, 0x18, R84 ;  /* 0x00000018ff037819 */ /* 0x000fe20000011454 */
[----:B------:R-:W-:Y:S01]  /*8be0*/  IMAD R53, R2, R72, R53 ;  /* 0x0000004802357224 */ /* 0x000fe200078e0235 */
[----:B------:R-:W-:Y:S01]  /*8bf0*/  MOV R2, R80 ;  /* 0x0000005000027202 */ /* 0x000fe20000000f00 */
[----:B------:R-:W-:Y:S01]  /*8c00*/  IMAD.SHL.U32 R82, R98, 0x100, RZ ;  /* 0x0000010062527824 */ /* 0x000fe200078e00ff */
[----:B------:R-:W-:Y:S01]  /*8c10*/  I2IP.S8.S32.SAT R48, R48, R47, R49 ;  /* 0x0000002f30307239 */ /* 0x000fe20000001431 */
[----:B------:R-:W-:Y:S02]  /*8c20*/  IMAD R54, R75, R72, R54 ;  /* 0x000000484b367224 */ /* 0x000fe400078e0236 */
[C---:B------:R-:W-:Y:S02]  /*8c30*/  IMAD R56, R70.reuse, R61, RZ ;  /* 0x0000003d46387224 */ /* 0x040fe400078e02ff */
[----:B------:R-:W-:Y:S01]  /*8c40*/  IMAD R61, R70, R66, RZ ;  /* 0x00000042463d7224 */ /* 0x000fe200078e02ff */
[----:B------:R-:W-:Y:S01]  /*8c50*/  I2IP.S8.S32.SAT R66, R13, R12, R14 ;  /* 0x0000000c0d427239 */ /* 0x000fe2000000140e */
[-C--:B------:R-:W-:Y:S01]  /*8c60*/  IMAD R55, R0, R72.reuse, R55 ;  /* 0x0000004800377224 */ /* 0x080fe200078e0237 */
[----:B------:R-:W-:Y:S01]  /*8c70*/  SHF.R.S32.HI R0, RZ, 0x18, R82 ;  /* 0x00000018ff007819 */ /* 0x000fe20000011452 */
[-C--:B------:R-:W-:Y:S01]  /*8c80*/  IMAD R56, R3, R72.reuse, R56 ;  /* 0x0000004803387224 */ /* 0x080fe200078e0238 */
[----:B------:R-:W-:Y:S01]  /*8c90*/  I2IP.S8.S32.SAT R49, R54, R53, RZ ;  /* 0x0000003536317239 */ /* 0x000fe200000014ff */
[----:B------:R1:W-:Y:S01]  /*8ca0*/  STS.128 [R135+UR44+0x6200], R64 ;  /* 0x0062004087007988 */ /* 0x0003e20008000c2c */
[----:B------:R-:W-:Y:S01]  /*8cb0*/  IMAD R58, R70, R63, RZ ;  /* 0x0000003f463a7224 */ /* 0x000fe200078e02ff */
[----:B------:R-:W-:Y:S01]  /*8cc0*/  SHF.R.S32.HI R3, RZ, 0x18, R76 ;  /* 0x00000018ff037819 */ /* 0x000fe2000001144c */
[-C--:B------:R-:W-:Y:S01]  /*8cd0*/  IMAD R57, R0, R72.reuse, R57 ;  /* 0x0000004800397224 */ /* 0x080fe200078e0239 */
[----:B------:R-:W-:Y:S01]  /*8ce0*/  I2IP.S8.S32.SAT R49, R52, R51, R49 ;  /* 0x0000003334317239 */ /* 0x000fe20000001431 */
[-C--:B------:R-:W-:Y:S02]  /*8cf0*/  IMAD R58, R97, R72.reuse, R58 ;  /* 0x00000048613a7224 */ /* 0x080fe400078e023a */
[-C--:B------:R-:W-:Y:S01]  /*8d00*/  IMAD R59, R2, R72.reuse, R59 ;  /* 0x00000048023b7224 */ /* 0x080fe200078e023b */
[----:B------:R1:W-:Y:S01]  /*8d10*/  STS.128 [R157+0x6200], R16 ;  /* 0x006200109d007388 */ /* 0x0003e20000000c00 */
[-C--:B------:R-:W-:Y:S01]  /*8d20*/  IMAD R60, R3, R72.reuse, R60 ;  /* 0x00000048033c7224 */ /* 0x080fe200078e023c */
[----:B------:R-:W-:Y:S01]  /*8d30*/  I2IP.S8.S32.SAT R50, R58, R57, RZ ;  /* 0x000000393a327239 */ /* 0x000fe200000014ff */
[-C--:B------:R-:W-:Y:S02]  /*8d40*/  IMAD R61, R4, R72.reuse, R61 ;  /* 0x00000048043d7224 */ /* 0x080fe400078e023d */
[----:B------:R-:W-:Y:S01]  /*8d50*/  IMAD R62, R99, R72, R62 ;  /* 0x00000048633e7224 */ /* 0x000fe200078e023e */
[----:B------:R-:W-:Y:S02]  /*8d60*/  I2IP.S8.S32.SAT R50, R56, R55, R50 ;  /* 0x0000003738327239 */ /* 0x000fe40000001432 */
[----:B------:R1:W-:Y:S02]  /*8d70*/  STS.128 [R156+0x6200], R32 ;  /* 0x006200209c007388 */ /* 0x0003e40000000c00 */
        /* <DEDUP_REMOVED lines=12> */
[----:B------:R-:W-:Y:S02]  /*8e40*/  UIADD3 UR9, UPT, UPT, UR49, 0x40, URZ ;  /* 0x0000004031097890 */ /* 0x000fe4000fffe0ff */
[----:B------:R-:W-:Y:S01]  /*8e50*/  UIADD3 UR8, UPT, UPT, UR44, 0x6200, URZ ;  /* 0x000062002c087890 */ /* 0x000fe2000fffe0ff */
[----:B------:R-:W-:Y:S01]  /*8e60*/  UMOV UR10, UR50 ;  /* 0x00000032000a7c82 */ /* 0x000fe20008000000 */
[----:B------:R-:W-:Y:S01]  /*8e70*/  UMOV UR11, UR36 ;  /* 0x00000024000b7c82 */ /* 0x000fe20008000000 */
[----:B--2---:R-:W-:Y:S04]  /*8e80*/  UIADD3 UR4, UP0, UPT, UR6, 0x680, URZ ;  /* 0x0000068006047890 */ /* 0x004fe8000ff1e0ff */
[----:B------:R-:W-:Y:S09]  /*8e90*/  UIADD3.X UR5, UPT, UPT, URZ, UR7, URZ, UP0, !UPT ;  /* 0x00000007ff057290 */ /* 0x000ff200087fe4ff */
[----:B------:R2:W-:Y:S01]  /*8ea0*/  UTMASTG.3D [UR8], [UR4] ;  /* 0x00000008040073b5 */ /* 0x0005e20008010000 */
[----:B------:R0:W-:Y:S01]  /*8eb0*/  UTMACMDFLUSH ;  /* 0x00000000000079b7 */ /* 0x0001e20000000000 */
[----:B--2---:R-:W-:Y:S04]  /*8ec0*/  DEPBAR.LE SB0, 0x1 ;  /* 0x000080400000791a */ /* 0x004fe80000000000 */
.L_x_121:
[----:B------:R-:W-:Y:S05]  /*8ed0*/  BSYNC.RECONVERGENT B0 ;  /* 0x0000000000007941 */ /* 0x000fea0003800200 */
.L_x_120:
[----:B------:R-:W-:Y:S01]  /*8ee0*/  R2UR UR4, R142 ;  /* 0x000000008e0472ca */ /* 0x000fe200000e0000 */
[----:B------:R-:W-:Y:S01]  /*8ef0*/  BAR.SYNC.DEFER_BLOCKING 0x1, 0x80 ;  /* 0x0042000000007b1d */ /* 0x000fe20000010000 */
[----:B------:R-:W-:Y:S01]  /*8f00*/  ISETP.NE.AND P0, PT, R145, 0x2, PT ;  /* 0x000000029100780c */ /* 0x000fe20003f05270 */
[----:B------:R-:W-:Y:S01]  /*8f10*/  UISETP.NE.AND UP0, UPT, UR45, URZ, UPT ;  /* 0x000000ff2d00728c */ /* 0x000fe2000bf05270 */
[C---:B------:R-:W-:Y:S01]  /*8f20*/  ISETP.NE.AND P1, PT, R68.reuse, 0x4, PT ;  /* 0x000000044400780c */ /* 0x040fe20003f25270 */
[----:B------:R-:W-:Y:S01]  /*8f30*/  UIADD3 UR20, UPT, UPT, UR37, UR63, URZ ;  /* 0x0000003f25147290 */ /* 0x000fe2000fffe0ff */
[----:B------:R-:W-:Y:S02]  /*8f40*/  SEL R2, RZ, 0x1, P0 ;  /* 0x00000001ff027807 */ /* 0x000fe40000000000 */
[----:B------:R-:W-:Y:S02]  /*8f50*/  SEL R0, RZ, 0x1, P1 ;  /* 0x00000001ff007807 */ /* 0x000fe40000800000 */
[----:B------:R-:W-:Y:S02]  /*8f60*/  LOP3.LUT R147, R147, R2, RZ, 0x3c, !PT ;  /* 0x0000000293937212 */ /* 0x000fe400078e3cff */
[----:B------:R-:W-:Y:S01]  /*8f70*/  LOP3.LUT R149, R149, R0, RZ, 0x3c, !PT ;  /* 0x0000000095957212 */ /* 0x000fe200078e3cff */
[----:B------:R-:W-:Y:S01]  /*8f80*/  UIADD3 UR16, UPT, UPT, UR38, UR4, URZ ;  /* 0x0000000426107290 */ /* 0x000fe2000fffe0ff */
[----:B------:R-:W-:Y:S02]  /*8f90*/  SEL R145, R145, RZ, P0 ;  /* 0x000000ff91917207 */ /* 0x000fe40000000000 */
[----:B------:R-:W-:Y:S01]  /*8fa0*/  SEL R68, R68, RZ, P1 ;  /* 0x000000ff44447207 */ /* 0x000fe20000800000 */
[----:B------:R-:W-:Y:S01]  /*8fb0*/  UMOV UR36, UR59 ;  /* 0x0000003b00247c82 */ /* 0x000fe20008000000 */
[----:B------:R-:W-:Y:S07]  /*8fc0*/  BRA.U UP0, `(.L_x_122) ;  /* 0xffffffc500287547 */ /* 0x000fee000b83ffff */
[----:B------:R-:W-:Y:S05]  /*8fd0*/  EXIT ;  /* 0x000000000000794d */ /* 0x000fea0003800000 */
.L_x_24:
[----:B--2---:R2:W3:Y:S02]  /*8fe0*/  SYNCS.PHASECHK.TRANS64.TRYWAIT P0, [R3+URZ+0xe0], R2 ;  /* 0x0000e002030075a7 */ /* 0x0044e400080011ff */
[----:B---3--:R-:W-:Y:S05]  /*8ff0*/  @!P0 NANOSLEEP.SYNCS 0x989680 ;  /* 0x009896800000895d */ /* 0x008fea0003900000 */
[----:B------:R-:W3:Y:S02]  /*9000*/  @!P0 SYNCS.PHASECHK.TRANS64 P0, [R3+URZ+0xe0], R2 ;  /* 0x0000e002030085a7 */ /* 0x000ee400080010ff */
[----:B---3--:R-:W-:Y:S05]  /*9010*/  @!P0 BRA `(.L_x_24) ;  /* 0xfffffffc00f08947 */ /* 0x008fea000383ffff */
[----:B------:R-:W-:Y:S05]  /*9020*/  BRA `(.L_x_123) ;  /* 0xffffff8800787947 */ /* 0x000fea000383ffff */
.L_x_27:
[----:B-1----:R-:W-:-:S07]  /*9030*/  MOV R0, UR33 ;  /* 0x0000002100007c02 */ /* 0x002fce0008000f00 */
.L_x_124:
[----:B-1----:R1:W2:Y:S02]  /*9040*/  SYNCS.PHASECHK.TRANS64.TRYWAIT P0, [R0+URZ+0x20], R3 ;  /* 0x00002003000075a7 */ /* 0x0022a400080011ff */
[----:B--2---:R-:W-:Y:S05]  /*9050*/  @!P0 NANOSLEEP.SYNCS 0x989680 ;  /* 0x009896800000895d */ /* 0x004fea0003900000 */
[----:B------:R-:W2:Y:S02]  /*9060*/  @!P0 SYNCS.PHASECHK.TRANS64 P0, [R0+URZ+0x20], R3 ;  /* 0x00002003000085a7 */ /* 0x000ea400080010ff */
[----:B--2---:R-:W-:Y:S05]  /*9070*/  @!P0 BRA `(.L_x_124) ;  /* 0xfffffffc00f08947 */ /* 0x004fea000383ffff */
[----:B------:R-:W-:Y:S05]  /*9080*/  BRA `(.L_x_26) ;  /* 0xffffff8800d07947 */ /* 0x000fea000383ffff */
.L_x_34:
[----:B-1----:R-:W-:-:S07]  /*9090*/  MOV R0, UR17 ;  /* 0x0000001100007c02 */ /* 0x002fce0008000f00 */
.L_x_125:
[----:B-1----:R1:W2:Y:S02]  /*90a0*/  SYNCS.PHASECHK.TRANS64.TRYWAIT P0, [R0+URZ+0x20], R3 ;  /* 0x00002003000075a7 */ /* 0x0022a400080011ff */
[----:B--2---:R-:W-:Y:S05]  /*90b0*/  @!P0 NANOSLEEP.SYNCS 0x989680 ;  /* 0x009896800000895d */ /* 0x004fea0003900000 */
[----:B------:R-:W2:Y:S02]  /*90c0*/  @!P0 SYNCS.PHASECHK.TRANS64 P0, [R0+URZ+0x20], R3 ;  /* 0x00002003000085a7 */ /* 0x000ea400080010ff */
[----:B--2---:R-:W-:Y:S05]  /*90d0*/  @!P0 BRA `(.L_x_125) ;  /* 0xfffffffc00f08947 */ /* 0x004fea000383ffff */
[----:B------:R-:W-:Y:S05]  /*90e0*/  BRA `(.L_x_33) ;  /* 0xffffff8c00907947 */ /* 0x000fea000383ffff */
.L_x_39:
[----:B-1----:R1:W2:Y:S02]  /*90f0*/  SYNCS.PHASECHK.TRANS64.TRYWAIT P0, [R3+URZ+0x70], R0 ;  /* 0x00007000030075a7 */ /* 0x0022a400080011ff */
[----:B--2---:R-:W-:Y:S05]  /*9100*/  @!P0 NANOSLEEP.SYNCS 0x989680 ;  /* 0x009896800000895d */ /* 0x004fea0003900000 */
[----:B------:R-:W2:Y:S02]  /*9110*/  @!P0 SYNCS.PHASECHK.TRANS64 P0, [R3+URZ+0x70], R0 ;  /* 0x00007000030085a7 */ /* 0x000ea400080010ff */
[----:B--2---:R-:W-:Y:S05]  /*9120*/  @!P0 BRA `(.L_x_39) ;  /* 0xfffffffc00f08947 */ /* 0x004fea000383ffff */
[----:B------:R-:W-:Y:S05]  /*9130*/  BRA `(.L_x_126) ;  /* 0xffffff9000387947 */ /* 0x000fea000383ffff */
.L_x_43:
[----:B-1----:R-:W-:-:S07]  /*9140*/  MOV R0, UR4 ;  /* 0x0000000400007c02 */ /* 0x002fce0008000f00 */
.L_x_127:
[----:B-1----:R1:W2:Y:S02]  /*9150*/  SYNCS.PHASECHK.TRANS64.TRYWAIT P0, [R0+URZ], R3 ;  /* 0x00000003000075a7 */ /* 0x0022a400080011ff */
[----:B--2---:R-:W-:Y:S05]  /*9160*/  @!P0 NANOSLEEP.SYNCS 0x989680 ;  /* 0x009896800000895d */ /* 0x004fea0003900000 */
[----:B------:R-:W2:Y:S02]  /*9170*/  @!P0 SYNCS.PHASECHK.TRANS64 P0, [R0+URZ], R3 ;  /* 0x00000003000085a7 */ /* 0x000ea400080010ff */
[----:B--2---:R-:W-:Y:S05]  /*9180*/  @!P0 BRA `(.L_x_127) ;  /* 0xfffffffc00f08947 */ /* 0x004fea000383ffff */
[----:B------:R-:W-:Y:S05]  /*9190*/  BRA `(.L_x_128) ;  /* 0xffffff9400e07947 */ /* 0x000fea000383ffff */
.L_x_44:
[----:B------:R-:W-:-:S07]  /*91a0*/  MOV R0, UR5 ;  /* 0x0000000500007c02 */ /* 0x000fce0008000f00 */
.L_x_129:
[----:B-1----:R1:W2:Y:S02]  /*91b0*/  SYNCS.PHASECHK.TRANS64.TRYWAIT P0, [R0+URZ], R3 ;  /* 0x00000003000075a7 */ /* 0x0022a400080011ff */
[----:B--2---:R-:W-:Y:S05]  /*91c0*/  @!P0 NANOSLEEP.SYNCS 0x989680 ;  /* 0x009896800000895d */ /* 0x004fea0003900000 */
[----:B------:R-:W2:Y:S02]  /*91d0*/  @!P0 SYNCS.PHASECHK.TRANS64 P0, [R0+URZ], R3 ;  /* 0x00000003000085a7 */ /* 0x000ea400080010ff */
[----:B--2---:R-:W-:Y:S05]  /*91e0*/  @!P0 BRA `(.L_x_129) ;  /* 0xfffffffc00f08947 */ /* 0x004fea000383ffff */
[----:B------:R-:W-:Y:S05]  /*91f0*/  BRA `(.L_x_130) ;  /* 0xffffff9400ec7947 */ /* 0x000fea000383ffff */
.L_x_45:
[----:B------:R-:W-:-:S07]  /*9200*/  MOV R0, UR5 ;  /* 0x0000000500007c02 */ /* 0x000fce0008000f00 */
.L_x_131:
[----:B-1----:R1:W2:Y:S02]  /*9210*/  SYNCS.PHASECHK.TRANS64.TRYWAIT P0, [R0+URZ], R3 ;  /* 0x00000003000075a7 */ /* 0x0022a400080011ff */
[----:B--2---:R-:W-:Y:S05]  /*9220*/  @!P0 NANOSLEEP.SYNCS 0x989680 ;  /* 0x009896800000895d */ /* 0x004fea0003900000 */
[----:B------:R-:W2:Y:S02]  /*9230*/  @!P0 SYNCS.PHASECHK.TRANS64 P0, [R0+URZ], R3 ;  /* 0x00000003000085a7 */ /* 0x000ea400080010ff */
[----:B--2---:R-:W-:Y:S05]  /*9240*/  @!P0 BRA `(.L_x_131) ;  /* 0xfffffffc00f08947 */ /* 0x004fea000383ffff */
[----:B------:R-:W-:Y:S05]  /*9250*/  BRA `(.L_x_132) ;  /* 0xffffff9400f87947 */ /* 0x000fea000383ffff */
.L_x_48:
[----:B-1----:R1:W2:Y:S02]  /*9260*/  SYNCS.PHASECHK.TRANS64.TRYWAIT P0, [R2+URZ+0xd0], R5 ;  /* 0x0000d005020075a7 */ /* 0x0022a400080011ff */
[----:B--2---:R-:W-:Y:S05]  /*9270*/  @!P0 NANOSLEEP.SYNCS 0x989680 ;  /* 0x009896800000895d */ /* 0x004fea0003900000 */
[----:B------:R-:W2:Y:S02]  /*9280*/  @!P0 SYNCS.PHASECHK.TRANS64 P0, [R2+URZ+0xd0], R5 ;  /* 0x0000d005020085a7 */ /* 0x000ea400080010ff */
[----:B--2---:R-:W-:Y:S05]  /*9290*/  @!P0 BRA `(.L_x_48) ;  /* 0xfffffffc00f08947 */ /* 0x004fea000383ffff */
[----:B------:R-:W-:Y:S05]  /*92a0*/  BRA `(.L_x_133) ;  /* 0xffffff9800547947 */ /* 0x000fea000383ffff */
.L_x_49:
[----:B------:R-:W-:-:S07]  /*92b0*/  MOV R2, UR4 ;  /* 0x0000000400027c02 */ /* 0x000fce0008000f00 */
.L_x_134:
[----:B-1----:R1:W2:Y:S02]  /*92c0*/  SYNCS.PHASECHK.TRANS64.TRYWAIT P0, [R2+URZ+0x80], R5 ;  /* 0x00008005020075a7 */ /* 0x0022a400080011ff */
[----:B--2---:R-:W-:Y:S05]  /*92d0*/  @!P0 NANOSLEEP.SYNCS 0x989680 ;  /* 0x009896800000895d */ /* 0x004fea0003900000 */
[----:B------:R-:W2:Y:S02]  /*92e0*/  @!P0 SYNCS.PHASECHK.TRANS64 P0, [R2+URZ+0x80], R5 ;  /* 0x00008005020085a7 */ /* 0x000ea400080010ff */
[----:B--2---:R-:W-:Y:S05]  /*92f0*/  @!P0 BRA `(.L_x_134) ;  /* 0xfffffffc00f08947 */ /* 0x004fea000383ffff */
[----:B------:R-:W-:Y:S05]  /*9300*/  BRA `(.L_x_135) ;  /* 0xffffff9800647947 */ /* 0x000fea000383ffff */
.L_x_50:
[----:B-1----:R1:W2:Y:S02]  /*9310*/  SYNCS.PHASECHK.TRANS64.TRYWAIT P1, [R2+URZ+0x70], R5 ;  /* 0x00007005020075a7 */ /* 0x0022a400080211ff */
[----:B--2---:R-:W-:Y:S05]  /*9320*/  @!P1 NANOSLEEP.SYNCS 0x989680 ;  /* 0x009896800000995d */ /* 0x004fea0003900000 */
[----:B------:R-:W2:Y:S02]  /*9330*/  @!P1 SYNCS.PHASECHK.TRANS64 P1, [R2+URZ+0x70], R5 ;  /* 0x00007005020095a7 */ /* 0x000ea400080210ff */
[----:B--2---:R-:W-:Y:S05]  /*9340*/  @!P1 BRA `(.L_x_50) ;  /* 0xfffffffc00f09947 */ /* 0x004fea000383ffff */
[----:B------:R-:W-:Y:S05]  /*9350*/  BRA `(.L_x_136) ;  /* 0xffffff9800947947 */ /* 0x000fea000383ffff */
.L_x_53:
[----:B------:R-:W-:-:S07]  /*9360*/  MOV R0, UR4 ;  /* 0x0000000400007c02 */ /* 0x000fce0008000f00 */
.L_x_137:
[----:B-1----:R1:W2:Y:S02]  /*9370*/  SYNCS.PHASECHK.TRANS64.TRYWAIT P0, [R0+URZ+0x80], R3 ;  /* 0x00008003000075a7 */ /* 0x0022a400080011ff */
[----:B--2---:R-:W-:Y:S05]  /*9380*/  @!P0 NANOSLEEP.SYNCS 0x989680 ;  /* 0x009896800000895d */ /* 0x004fea0003900000 */
[----:B------:R-:W2:Y:S02]  /*9390*/  @!P0 SYNCS.PHASECHK.TRANS64 P0, [R0+URZ+0x80], R3 ;  /* 0x00008003000085a7 */ /* 0x000ea400080010ff */
[----:B--2---:R-:W-:Y:S05]  /*93a0*/  @!P0 BRA `(.L_x_137) ;  /* 0xfffffffc00f08947 */ /* 0x004fea000383ffff */
[----:B------:R-:W-:Y:S05]  /*93b0*/  BRA `(.L_x_52) ;  /* 0xffffff9800e87947 */ /* 0x000fea000383ffff */
.L_x_62:
[----:B-1----:R-:W-:-:S04]  /*93c0*/  MOV R0, UR5 ;  /* 0x0000000500007c02 */ /* 0x002fc80008000f00 */
[----:B------:R1:W2:Y:S03]  /*93d0*/  SYNCS.PHASECHK.TRANS64.TRYWAIT P0, [R0+URZ+0x8], R7 ;  /* 0x00000807000075a7 */ /* 0x0002a600080011ff */
[----:B--2---:R-:W-:Y:S05]  /*93e0*/  @!P0 NANOSLEEP.SYNCS 0x989680 ;  /* 0x009896800000895d */ /* 0x004fea0003900000 */
[----:B------:R-:W2:Y:S02]  /*93f0*/  @!P0 SYNCS.PHASECHK.TRANS64 P0, [R0+URZ+0x8], R7 ;  /* 0x00000807000085a7 */ /* 0x000ea400080010ff */
[----:B--2---:R-:W-:Y:S05]  /*9400*/  @!P0 BRA `(.L_x_62) ;  /* 0xfffffffc00ec8947 */ /* 0x004fea000383ffff */
[----:B------:R-:W-:Y:S05]  /*9410*/  BRA `(.L_x_61) ;  /* 0xffffff9c009c7947 */ /* 0x000fea000383ffff */
.L_x_64:
[----:B------:R-:W-:Y:S01]  /*9420*/  BSSY B0, `(.L_x_138) ;  /* 0x0000006000007945 */ /* 0x000fe20003800000 */
[----:B------:R-:W-:-:S07]  /*9430*/  MOV R15, 0xffffffff ;  /* 0xffffffff000f7802 */ /* 0x000fce0000000f00 */
[----:B-1---5:R-:W-:Y:S05]  /*9440*/  WARPSYNC.COLLECTIVE R15, `(.L_x_139) ;  /* 0x000000000f0c7348 */ /* 0x022fea0003c00000 */
[----:B------:R-:W-:Y:S02]  /*9450*/  ELECT P6, UR79, PT ;  /* 0x00000000004f782f */ /* 0x000fe400038c0000 */
[----:B------:R-:W-:Y:S01]  /*9460*/  MOV R14, UR79 ;  /* 0x0000004f000e7c02 */ /* 0x000fe20008000f00 */
[----:B-1---5:R-:W-:Y:S10]  /*9470*/  ENDCOLLECTIVE ;  /* 0x000000000000791b */ /* 0x022ff40003800000 */
.L_x_139:
[----:B------:R-:W-:Y:S05]  /*9480*/  BSYNC B0 ;  /* 0x0000000000007941 */ /* 0x000fea0003800000 */
.L_x_138:
[----:B------:R-:W-:Y:S01]  /*9490*/  PLOP3.LUT P0, PT, P6, PT, PT, 0x80, 0x8 ;  /* 0x000000000008781c */ /* 0x000fe2000370f070 */
[----:B------:R-:W-:-:S12]  /*94a0*/  BRA `(.L_x_140) ;  /* 0xffffff9c00c87947 */ /* 0x000fd8000383ffff */
.L_x_66:
[----:B-1----:R-:W-:-:S04]  /*94b0*/  MOV R0, UR5 ;  /* 0x0000000500007c02 */ /* 0x002fc80008000f00 */
[----:B------:R1:W2:Y:S03]  /*94c0*/  SYNCS.PHASECHK.TRANS64.TRYWAIT P0, [R0+URZ+0x8], R5 ;  /* 0x00000805000075a7 */ /* 0x0002a600080011ff */
[----:B--2---:R-:W-:Y:S05]  /*94d0*/  @!P0 NANOSLEEP.SYNCS 0x989680 ;  /* 0x009896800000895d */ /* 0x004fea0003900000 */
[----:B------:R-:W2:Y:S02]  /*94e0*/  @!P0 SYNCS.PHASECHK.TRANS64 P0, [R0+URZ+0x8], R5 ;  /* 0x00000805000085a7 */ /* 0x000ea400080010ff */
[----:B--2---:R-:W-:Y:S05]  /*94f0*/  @!P0 BRA `(.L_x_66) ;  /* 0xfffffffc00ec8947 */ /* 0x004fea000383ffff */
[----:B------:R-:W-:Y:S05]  /*9500*/  BRA `(.L_x_65) ;  /* 0xffffff9c00cc7947 */ /* 0x000fea000383ffff */
.L_x_67:
[----:B-1----:R1:W2:Y:S02]  /*9510*/  SYNCS.PHASECHK.TRANS64.TRYWAIT P0, [R0+URZ+0x70], R5 ;  /* 0x00007005000075a7 */ /* 0x0022a400080011ff */
[----:B--2---:R-:W-:Y:S05]  /*9520*/  @!P0 NANOSLEEP.SYNCS 0x989680 ;  /* 0x009896800000895d */ /* 0x004fea0003900000 */
[----:B------:R-:W2:Y:S02]  /*9530*/  @!P0 SYNCS.PHASECHK.TRANS64 P0, [R0+URZ+0x70], R5 ;  /* 0x00007005000085a7 */ /* 0x000ea400080010ff */
[----:B--2---:R-:W-:Y:S05]  /*9540*/  @!P0 BRA `(.L_x_67) ;  /* 0xfffffffc00f08947 */ /* 0x004fea000383ffff */
[----:B------:R-:W-:Y:S05]  /*9550*/  BRA `(.L_x_141) ;  /* 0xffffffa000b87947 */ /* 0x000fea000383ffff */
.L_x_69:
[----:B------:R-:W-:-:S07]  /*9560*/  MOV R0, UR31 ;  /* 0x0000001f00007c02 */ /* 0x000fce0008000f00 */
.L_x_142:
[----:B-1----:R1:W2:Y:S02]  /*9570*/  SYNCS.PHASECHK.TRANS64.TRYWAIT P0, [R0+URZ+0xb0], R5 ;  /* 0x0000b005000075a7 */ /* 0x0022a400080011ff */
[----:B--2---:R-:W-:Y:S05]  /*9580*/  @!P0 NANOSLEEP.SYNCS 0x989680 ;  /* 0x009896800000895d */ /* 0x004fea0003900000 */
[----:B------:R-:W2:Y:S02]  /*9590*/  @!P0 SYNCS.PHASECHK.TRANS64 P0, [R0+URZ+0xb0], R5 ;  /* 0x0000b005000085a7 */ /* 0x000ea400080010ff */
[----:B--2---:R-:W-:Y:S05]  /*95a0*/  @!P0 BRA `(.L_x_142) ;  /* 0xfffffffc00f08947 */ /* 0x004fea000383ffff */
[----:B------:R-:W-:Y:S05]  /*95b0*/  BRA `(.L_x_143) ;  /* 0xffffffa400047947 */ /* 0x000fea000383ffff */
.L_x_72:
[----:B------:R-:W-:Y:S07]  /*95c0*/  MOV R0, UR5 ;  /* 0x0000000500007c02 */ /* 0x000fee0008000f00 */
.L_x_144:
[----:B-1----:R1:W2:Y:S02]  /*95d0*/  SYNCS.PHASECHK.TRANS64.TRYWAIT P0, [R0+URZ], R5 ;  /* 0x00000005000075a7 */ /* 0x0022a400080011ff */
[----:B--2---:R-:W-:Y:S05]  /*95e0*/  @!P0 NANOSLEEP.SYNCS 0x989680 ;  /* 0x009896800000895d */ /* 0x004fea0003900000 */
[----:B------:R-:W2:Y:S02]  /*95f0*/  @!P0 SYNCS.PHASECHK.TRANS64 P0, [R0+URZ], R5 ;  /* 0x00000005000085a7 */ /* 0x000ea400080010ff */
[----:B--2---:R-:W-:Y:S05]  /*9600*/  @!P0 BRA `(.L_x_144) ;  /* 0xfffffffc00f08947 */ /* 0x004fea000383ffff */
[----:B------:R-:W-:Y:S05]  /*9610*/  BRA `(.L_x_71) ;  /* 0xffffffa400187947 */ /* 0x000fea000383ffff */
.L_x_76:
[----:B-1----:R-:W-:-:S07]  /*9620*/  MOV R0, UR4 ;  /* 0x0000000400007c02 */ /* 0x002fce0008000f00 */
.L_x_145:
[----:B-1----:R1:W2:Y:S02]  /*9630*/  SYNCS.PHASECHK.TRANS64.TRYWAIT P0, [R0+URZ], R3 ;  /* 0x00000003000075a7 */ /* 0x0022a400080011ff */
[----:B--2---:R-:W-:Y:S05]  /*9640*/  @!P0 NANOSLEEP.SYNCS 0x989680 ;  /* 0x009896800000895d */ /* 0x004fea0003900000 */
[----:B------:R-:W2:Y:S02]  /*9650*/  @!P0 SYNCS.PHASECHK.TRANS64 P0, [R0+URZ], R3 ;  /* 0x00000003000085a7 */ /* 0x000ea400080010ff */
[----:B--2---:R-:W-:Y:S05]  /*9660*/  @!P0 BRA `(.L_x_145) ;  /* 0xfffffffc00f08947 */ /* 0x004fea000383ffff */
[----:B------:R-:W-:Y:S05]  /*9670*/  BRA `(.L_x_146) ;  /* 0xffffffa8000c7947 */ /* 0x000fea000383ffff */
.L_x_77:
[----:B------:R-:W-:-:S07]  /*9680*/  MOV R0, UR5 ;  /* 0x0000000500007c02 */ /* 0x000fce0008000f00 */
.L_x_147:
[----:B-1----:R1:W2:Y:S02]  /*9690*/  SYNCS.PHASECHK.TRANS64.TRYWAIT P0, [R0+URZ], R3 ;  /* 0x00000003000075a7 */ /* 0x0022a400080011ff */
[----:B--2---:R-:W-:Y:S05]  /*96a0*/  @!P0 NANOSLEEP.SYNCS 0x989680 ;  /* 0x009896800000895d */ /* 0x004fea0003900000 */
[----:B------:R-:W2:Y:S02]  /*96b0*/  @!P0 SYNCS.PHASECHK.TRANS64 P0, [R0+URZ], R3 ;  /* 0x00000003000085a7 */ /* 0x000ea400080010ff */
[----:B--2---:R-:W-:Y:S05]  /*96c0*/  @!P0 BRA `(.L_x_147) ;  /* 0xfffffffc00f08947 */ /* 0x004fea000383ffff */
[----:B------:R-:W-:Y:S05]  /*96d0*/  BRA `(.L_x_148) ;  /* 0xffffffa800187947 */ /* 0x000fea000383ffff */
.L_x_78:
[----:B------:R-:W-:-:S07]  /*96e0*/  MOV R0, UR5 ;  /* 0x0000000500007c02 */ /* 0x000fce0008000f00 */
.L_x_149:
[----:B-1----:R1:W2:Y:S02]  /*96f0*/  SYNCS.PHASECHK.TRANS64.TRYWAIT P0, [R0+URZ], R3 ;  /* 0x00000003000075a7 */ /* 0x0022a400080011ff */
[----:B--2---:R-:W-:Y:S05]  /*9700*/  @!P0 NANOSLEEP.SYNCS 0x989680 ;  /* 0x009896800000895d */ /* 0x004fea0003900000 */
[----:B------:R-:W2:Y:S02]  /*9710*/  @!P0 SYNCS.PHASECHK.TRANS64 P0, [R0+URZ], R3 ;  /* 0x00000003000085a7 */ /* 0x000ea400080010ff */
[----:B--2---:R-:W-:Y:S05]  /*9720*/  @!P0 BRA `(.L_x_149) ;  /* 0xfffffffc00f08947 */ /* 0x004fea000383ffff */
[----:B------:R-:W-:Y:S05]  /*9730*/  BRA `(.L_x_150) ;  /* 0xffffffa800247947 */ /* 0x000fea000383ffff */
.L_x_81:
[----:B------:R-:W-:-:S07]  /*9740*/  MOV R0, UR26 ;  /* 0x0000001a00007c02 */ /* 0x000fce0008000f00 */
.L_x_151:
[----:B-1----:R1:W2:Y:S02]  /*9750*/  SYNCS.PHASECHK.TRANS64.TRYWAIT P1, [R0+URZ+0xf0], R3 ;  /* 0x0000f003000075a7 */ /* 0x0022a400080211ff */
[----:B--2---:R-:W-:Y:S05]  /*9760*/  @!P1 NANOSLEEP.SYNCS 0x989680 ;  /* 0x009896800000995d */ /* 0x004fea0003900000 */
[----:B------:R-:W2:Y:S02]  /*9770*/  @!P1 SYNCS.PHASECHK.TRANS64 P1, [R0+URZ+0xf0], R3 ;  /* 0x0000f003000095a7 */ /* 0x000ea400080210ff */
[----:B--2---:R-:W-:Y:S05]  /*9780*/  @!P1 BRA `(.L_x_151) ;  /* 0xfffffffc00f09947 */ /* 0x004fea000383ffff */
[----:B------:R-:W-:Y:S05]  /*9790*/  BRA `(.L_x_152) ;  /* 0xffffffa800707947 */ /* 0x000fea000383ffff */
.L_x_86:
[----:B--2---:R2:W3:Y:S02]  /*97a0*/  SYNCS.PHASECHK.TRANS64.TRYWAIT P0, [R12+URZ+0x70], R9 ;  /* 0x000070090c0075a7 */ /* 0x0044e400080011ff */
[----:B---3--:R-:W-:Y:S05]  /*97b0*/  @!P0 NANOSLEEP.SYNCS 0x989680 ;  /* 0x009896800000895d */ /* 0x008fea0003900000 */
[----:B------:R-:W3:Y:S02]  /*97c0*/  @!P0 SYNCS.PHASECHK.TRANS64 P0, [R12+URZ+0x70], R9 ;  /* 0x000070090c0085a7 */ /* 0x000ee400080010ff */
[----:B---3--:R-:W-:Y:S05]  /*97d0*/  @!P0 BRA `(.L_x_86) ;  /* 0xfffffffc00f08947 */ /* 0x008fea000383ffff */
[----:B------:R-:W-:Y:S05]  /*97e0*/  BRA `(.L_x_153) ;  /* 0xffffffac00907947 */ /* 0x000fea000383ffff */
.L_x_89:
[----:B------:R-:W-:Y:S07]  /*97f0*/  MOV R0, UR21 ;  /* 0x0000001500007c02 */ /* 0x000fee0008000f00 */
.L_x_154:
[----:B--2---:R2:W3:Y:S02]  /*9800*/  SYNCS.PHASECHK.TRANS64.TRYWAIT P2, [R0+URZ+0x68], R11 ;  /* 0x0000680b000075a7 */ /* 0x0044e400080411ff */
[----:B---3--:R-:W-:Y:S05]  /*9810*/  @!P2 NANOSLEEP.SYNCS 0x989680 ;  /* 0x009896800000a95d */ /* 0x008fea0003900000 */
[----:B------:R-:W3:Y:S02]  /*9820*/  @!P2 SYNCS.PHASECHK.TRANS64 P2, [R0+URZ+0x68], R11 ;  /* 0x0000680b0000a5a7 */ /* 0x000ee400080410ff */
[----:B---3--:R-:W-:Y:S05]  /*9830*/  @!P2 BRA `(.L_x_154) ;  /* 0xfffffffc00f0a947 */ /* 0x008fea000383ffff */
[----:B------:R-:W-:Y:S05]  /*9840*/  BRA `(.L_x_88) ;  /* 0xffffffb000f87947 */ /* 0x000fea000383ffff */
.L_x_92:
[----:B--2---:R-:W-:Y:S07]  /*9850*/  MOV R0, UR21 ;  /* 0x0000001500007c02 */ /* 0x004fee0008000f00 */
.L_x_155:
[----:B--2---:R2:W3:Y:S02]  /*9860*/  SYNCS.PHASECHK.TRANS64.TRYWAIT P0, [R0+URZ+0x50], R9 ;  /* 0x00005009000075a7 */ /* 0x0044e400080011ff */
[----:B---3--:R-:W-:Y:S05]  /*9870*/  @!P0 NANOSLEEP.SYNCS 0x989680 ;  /* 0x009896800000895d */ /* 0x008fea0003900000 */
[----:B------:R-:W3:Y:S02]  /*9880*/  @!P0 SYNCS.PHASECHK.TRANS64 P0, [R0+URZ+0x50], R9 ;  /* 0x00005009000085a7 */ /* 0x000ee400080010ff */
[----:B---3--:R-:W-:Y:S05]  /*9890*/  @!P0 BRA `(.L_x_155) ;  /* 0xfffffffc00f08947 */ /* 0x008fea000383ffff */
[----:B------:R-:W-:Y:S05]  /*98a0*/  BRA `(.L_x_156) ;  /* 0xffffffb400547947 */ /* 0x000fea000383ffff */
.L_x_93:
[----:B------:R-:W-:Y:S07]  /*98b0*/  MOV R0, UR21 ;  /* 0x0000001500007c02 */ /* 0x000fee0008000f00 */
.L_x_157:
[----:B--2---:R2:W3:Y:S02]  /*98c0*/  SYNCS.PHASECHK.TRANS64.TRYWAIT P0, [R0+URZ+0x58], R9 ;  /* 0x00005809000075a7 */ /* 0x0044e400080011ff */
[----:B---3--:R-:W-:Y:S05]  /*98d0*/  @!P0 NANOSLEEP.SYNCS 0x989680 ;  /* 0x009896800000895d */ /* 0x008fea0003900000 */
[----:B------:R-:W3:Y:S02]  /*98e0*/  @!P0 SYNCS.PHASECHK.TRANS64 P0, [R0+URZ+0x58], R9 ;  /* 0x00005809000085a7 */ /* 0x000ee400080010ff */
[----:B---3--:R-:W-:Y:S05]  /*98f0*/  @!P0 BRA `(.L_x_157) ;  /* 0xfffffffc00f08947 */ /* 0x008fea000383ffff */
[----:B------:R-:W-:Y:S05]  /*9900*/  BRA `(.L_x_158) ;  /* 0xffffffb400907947 */ /* 0x000fea000383ffff */
.L_x_95:
[----:B------:R-:W-:-:S07]  /*9910*/  MOV R0, UR21 ;  /* 0x0000001500007c02 */ /* 0x000fce0008000f00 */
.L_x_159:
[----:B---3--:R3:W4:Y:S02]  /*9920*/  SYNCS.PHASECHK.TRANS64.TRYWAIT P0, [R0+URZ+0x50], R3 ;  /* 0x00005003000075a7 */ /* 0x00872400080011ff */
[----:B----4-:R-:W-:Y:S05]  /*9930*/  @!P0 NANOSLEEP.SYNCS 0x989680 ;  /* 0x009896800000895d */ /* 0x010fea0003900000 */
[----:B------:R-:W4:Y:S02]  /*9940*/  @!P0 SYNCS.PHASECHK.TRANS64 P0, [R0+URZ+0x50], R3 ;  /* 0x00005003000085a7 */ /* 0x000f2400080010ff */
[----:B----4-:R-:W-:Y:S05]  /*9950*/  @!P0 BRA `(.L_x_159) ;  /* 0xfffffffc00f08947 */ /* 0x010fea000383ffff */
[----:B------:R-:W-:Y:S05]  /*9960*/  BRA `(.L_x_160) ;  /* 0xffffffb800047947 */ /* 0x000fea000383ffff */
.L_x_97:
[----:B-1----:R1:W2:Y:S02]  /*9970*/  SYNCS.PHASECHK.TRANS64.TRYWAIT P0, [R3+URZ+0x70], R0 ;  /* 0x00007000030075a7 */ /* 0x0022a400080011ff */
[----:B--2---:R-:W-:Y:S05]  /*9980*/  @!P0 NANOSLEEP.SYNCS 0x989680 ;  /* 0x009896800000895d */ /* 0x004fea0003900000 */
[----:B------:R-:W2:Y:S02]  /*9990*/  @!P0 SYNCS.PHASECHK.TRANS64 P0, [R3+URZ+0x70], R0 ;  /* 0x00007000030085a7 */ /* 0x000ea400080010ff */
[----:B--2---:R-:W-:Y:S05]  /*99a0*/  @!P0 BRA `(.L_x_97) ;  /* 0xfffffffc00f08947 */ /* 0x004fea000383ffff */
[----:B------:R-:W-:Y:S05]  /*99b0*/  BRA `(.L_x_161) ;  /* 0xffffffb800c07947 */ /* 0x000fea000383ffff */
.L_x_108:
[----:B-1----:R1:W2:Y:S02]  /*99c0*/  SYNCS.PHASECHK.TRANS64.TRYWAIT P1, [R3+URZ+0x40], R0 ;  /* 0x00004000030075a7 */ /* 0x0022a400080211ff */
[----:B--2---:R-:W-:Y:S05]  /*99d0*/  @!P1 NANOSLEEP.SYNCS 0x989680 ;  /* 0x009896800000995d */ /* 0x004fea0003900000 */
[----:B------:R-:W2:Y:S02]  /*99e0*/  @!P1 SYNCS.PHASECHK.TRANS64 P1, [R3+URZ+0x40], R0 ;  /* 0x00004000030095a7 */ /* 0x000ea400080210ff */
[----:B--2---:R-:W-:Y:S05]  /*99f0*/  @!P1 BRA `(.L_x_108) ;  /* 0xfffffffc00f09947 */ /* 0x004fea000383ffff */
[----:B------:R-:W-:Y:S05]  /*9a00*/  BRA `(.L_x_107) ;  /* 0xffffffc800407947 */ /* 0x000fea000383ffff */
.L_x_110:
[----:B-1----:R1:W4:Y:S02]  /*9a10*/  SYNCS.PHASECHK.TRANS64.TRYWAIT P0, [R144+URZ+0x90], R5 ;  /* 0x00009005900075a7 */ /* 0x00232400080011ff */
[----:B----4-:R-:W-:Y:S05]  /*9a20*/  @!P0 NANOSLEEP.SYNCS 0x989680 ;  /* 0x009896800000895d */ /* 0x010fea0003900000 */
[----:B------:R-:W4:Y:S02]  /*9a30*/  @!P0 SYNCS.PHASECHK.TRANS64 P0, [R144+URZ+0x90], R5 ;  /* 0x00009005900085a7 */ /* 0x000f2400080010ff */
[----:B----4-:R-:W-:Y:S05]  /*9a40*/  @!P0 BRA `(.L_x_110) ;  /* 0xfffffffc00f08947 */ /* 0x010fea000383ffff */
[----:B------:R-:W-:Y:S05]  /*9a50*/  BRA `(.L_x_109) ;  /* 0xffffffc8009c7947 */ /* 0x000fea000383ffff */
.L_x_118:
[----:B--2---:R2:W3:Y:S02]  /*9a60*/  SYNCS.PHASECHK.TRANS64.TRYWAIT P0, [R114+URZ+0x40], R3 ;  /* 0x00004003720075a7 */ /* 0x0044e400080011ff */
[----:B---3--:R-:W-:Y:S05]  /*9a70*/  @!P0 NANOSLEEP.SYNCS 0x989680 ;  /* 0x009896800000895d */ /* 0x008fea0003900000 */
[----:B------:R-:W3:Y:S02]  /*9a80*/  @!P0 SYNCS.PHASECHK.TRANS64 P0, [R114+URZ+0x40], R3 ;  /* 0x00004003720085a7 */ /* 0x000ee400080010ff */
[----:B---3--:R-:W-:Y:S05]  /*9a90*/  @!P0 BRA `(.L_x_118) ;  /* 0xfffffffc00f08947 */ /* 0x008fea000383ffff */
[----:B------:R-:W-:Y:S05]  /*9aa0*/  BRA `(.L_x_117) ;  /* 0xffffffdc00a07947 */ /* 0x000fea000383ffff */
        .weak           $__internal_0_$__cuda_sm10x_tcgen05_guardrail_trap_col_being_dealloced_not_returned_by_alloc
        .type           $__internal_0_$__cuda_sm10x_tcgen05_guardrail_trap_col_being_dealloced_not_returned_by_alloc,@function
        .size           $__internal_0_$__cuda_sm10x_tcgen05_guardrail_trap_col_being_dealloced_not_returned_by_alloc,($__internal_1_$__cuda_sm10x_tcgen05_guardrail_trap_phase_invalid_during_alloc - $__internal_0_$__cuda_sm10x_tcgen05_guardrail_trap_col_being_dealloced_not_returned_by_alloc)
$__internal_0_$__cuda_sm10x_tcgen05_guardrail_trap_col_being_dealloced_not_returned_by_alloc:
[----:B------:R-:W-:Y:S05]  /*9ab0*/  BPT.TRAP 0x1 ;  /* 0x000000040000795c */ /* 0x000fea0000300000 */
[----:B------:R-:W-:-:S04]  /*9ac0*/  HFMA2 R3, -RZ, RZ, 0, 0 ;  /* 0x00000000ff037431 */ /* 0x000fc800000001ff */
[----:B------:R-:W-:Y:S05]  /*9ad0*/  RET.REL.NODEC R2 `(_ZN7cutlass13device_kernelINS_4gemm6kernel13GemmUniversalIN4cute5tupleIJiiiiEEENS1_10collective13CollectiveMmaINS1_35MainloopSm100TmaUmmaWarpSpecializedILi4ELi2ELi4ENS5_IJNS4_1CILi2EEESB_NSA_ILi1EEEEEEEENS5_IJNSA_ILi256EEENSA_ILi128EEESG_EEEaNS5_IJlSC_lEEEaSI_NS4_8TiledMMAINS4_8MMA_AtomIJNS4_21SM100_MMA_S8_2x1SM_SSIaaiLi256ELi128ELNS4_4UMMA5MajorE0ELSN_0ELNSM_8SaturateE0EEEEEENS4_6LayoutINS5_IJSC_SC_SC_EEENS5_IJNSA_ILi0EEEST_ST_EEEEENS5_IJNS4_10UnderscoreESW_SW_EEEEENS4_28SM100_TMA_2SM_LOAD_MULTICASTENS4_14ComposedLayoutINS4_7SwizzleILi3ELi4ELi3EEENS4_18smem_ptr_flag_bitsILi8EEENSR_INS5_IJNSA_ILi8EEESG_EEENS5_IJSG_SC_EEEEEEEvNS4_8identityENS4_18SM100_TMA_2SM_LOADES19_vS1A_EENS_8epilogue10collective18CollectiveEpilogueINS1D_23Sm100TmaWarpSpecializedILi2ELi2ELi64ELb0ELb0EEEJNS5_IJSG_SG_SG_EEENS5_IJNSR_ISG_SC_EENSR_INSA_ILi64EEESC_EEEEEaSI_aSI_NS1D_6fusion15FusionCallbacksIS1H_NS1N_17LinearCombinationIaiaiLNS_15FloatRoundStyleE2EEES1I_S1M_JEEENS4_5SM1004TMEM4LOAD26SM100_TMEM_LOAD_32dp32b64xENS4_13SM90_TMA_LOADENS10_INS11_ILi2ELi4ELi3EEES14_NSR_INS5_IJS15_S1K_EEENS5_IJS1K_SC_EEEEEEENS4_39AutoVectorizingCopyWithAssumedAlignmentILi128EEENS4_14SM90_TMA_STOREES22_S24_S24_EEEvvEEEEvNT_6ParamsE) ;  /* 0xffffff6402487950 */ /* 0x000fea0003c3ffff */
        .weak           $__internal_1_$__cuda_sm10x_tcgen05_guardrail_trap_phase_invalid_during_alloc
        .type           $__internal_1_$__cuda_sm10x_tcgen05_guardrail_trap_phase_invalid_during_alloc,@function
        .size           $__internal_1_$__cuda_sm10x_tcgen05_guardrail_trap_phase_invalid_during_alloc,($__internal_2_$__cuda_sm10x_tcgen05_guardrail_trap_unallocated_columns_being_dealloced - $__internal_1_$__cuda_sm10x_tcgen05_guardrail_trap_phase_invalid_during_alloc)
$__internal_1_$__cuda_sm10x_tcgen05_guardrail_trap_phase_invalid_during_alloc:
[----:B------:R-:W-:Y:S05]  /*9ae0*/  BPT.TRAP 0x1 ;  /* 0x000000040000795c */ /* 0x000fea0000300000 */
[----:B------:R-:W-:-:S04]  /*9af0*/  MOV R5, 0x0 ;  /* 0x0000000000057802 */ /* 0x000fc80000000f00 */
[----:B------:R-:W-:Y:S05]  /*9b00*/  RET.REL.NODEC R4 `(_ZN7cutlass13device_kernelINS_4gemm6kernel13GemmUniversalIN4cute5tupleIJiiiiEEENS1_10collective13CollectiveMmaINS1_35MainloopSm100TmaUmmaWarpSpecializedILi4ELi2ELi4ENS5_IJNS4_1CILi2EEESB_NSA_ILi1EEEEEEEENS5_IJNSA_ILi256EEENSA_ILi128EEESG_EEEaNS5_IJlSC_lEEEaSI_NS4_8TiledMMAINS4_8MMA_AtomIJNS4_21SM100_MMA_S8_2x1SM_SSIaaiLi256ELi128ELNS4_4UMMA5MajorE0ELSN_0ELNSM_8SaturateE0EEEEEENS4_6LayoutINS5_IJSC_SC_SC_EEENS5_IJNSA_ILi0EEEST_ST_EEEEENS5_IJNS4_10UnderscoreESW_SW_EEEEENS4_28SM100_TMA_2SM_LOAD_MULTICASTENS4_14ComposedLayoutINS4_7SwizzleILi3ELi4ELi3EEENS4_18smem_ptr_flag_bitsILi8EEENSR_INS5_IJNSA_ILi8EEESG_EEENS5_IJSG_SC_EEEEEEEvNS4_8identityENS4_18SM100_TMA_2SM_LOADES19_vS1A_EENS_8epilogue10collective18CollectiveEpilogueINS1D_23Sm100TmaWarpSpecializedILi2ELi2ELi64ELb0ELb0EEEJNS5_IJSG_SG_SG_EEENS5_IJNSR_ISG_SC_EENSR_INSA_ILi64EEESC_EEEEEaSI_aSI_NS1D_6fusion15FusionCallbacksIS1H_NS1N_17LinearCombinationIaiaiLNS_15FloatRoundStyleE2EEES1I_S1M_JEEENS4_5SM1004TMEM4LOAD26SM100_TMEM_LOAD_32dp32b64xENS4_13SM90_TMA_LOADENS10_INS11_ILi2ELi4ELi3EEES14_NSR_INS5_IJS15_S1K_EEENS5_IJS1K_SC_EEEEEEENS4_39AutoVectorizingCopyWithAssumedAlignmentILi128EEENS4_14SM90_TMA_STOREES22_S24_S24_EEEvvEEEEvNT_6ParamsE) ;  /* 0xffffff64043c7950 */ /* 0x000fea0003c3ffff */
        .weak           $__internal_2_$__cuda_sm10x_tcgen05_guardrail_trap_unallocated_columns_being_dealloced
        .type           $__internal_2_$__cuda_sm10x_tcgen05_guardrail_trap_unallocated_columns_being_dealloced,@function
        .size           $__internal_2_$__cuda_sm10x_tcgen05_guardrail_trap_unallocated_columns_being_dealloced,(.L_x_163 - $__internal_2_$__cuda_sm10x_tcgen05_guardrail_trap_unallocated_columns_being_dealloced)
$__internal_2_$__cuda_sm10x_tcgen05_guardrail_trap_unallocated_columns_being_dealloced:
[----:B------:R-:W-:Y:S05]  /*9b10*/  BPT.TRAP 0x1 ;  /* 0x000000040000795c */ /* 0x000fea0000300000 */
[----:B------:R-:W-:-:S04]  /*9b20*/  HFMA2 R3, -RZ, RZ, 0, 0 ;  /* 0x00000000ff037431 */ /* 0x000fc800000001ff */
[----:B------:R-:W-:Y:S05]  /*9b30*/  RET.REL.NODEC R2 `(_ZN7cutlass13device_kernelINS_4gemm6kernel13GemmUniversalIN4cute5tupleIJiiiiEEENS1_10collective13CollectiveMmaINS1_35MainloopSm100TmaUmmaWarpSpecializedILi4ELi2ELi4ENS5_IJNS4_1CILi2EEESB_NSA_ILi1EEEEEEEENS5_IJNSA_ILi256EEENSA_ILi128EEESG_EEEaNS5_IJlSC_lEEEaSI_NS4_8TiledMMAINS4_8MMA_AtomIJNS4_21SM100_MMA_S8_2x1SM_SSIaaiLi256ELi128ELNS4_4UMMA5MajorE0ELSN_0ELNSM_8SaturateE0EEEEEENS4_6LayoutINS5_IJSC_SC_SC_EEENS5_IJNSA_ILi0EEEST_ST_EEEEENS5_IJNS4_10UnderscoreESW_SW_EEEEENS4_28SM100_TMA_2SM_LOAD_MULTICASTENS4_14ComposedLayoutINS4_7SwizzleILi3ELi4ELi3EEENS4_18smem_ptr_flag_bitsILi8EEENSR_INS5_IJNSA_ILi8EEESG_EEENS5_IJSG_SC_EEEEEEEvNS4_8identityENS4_18SM100_TMA_2SM_LOADES19_vS1A_EENS_8epilogue10collective18CollectiveEpilogueINS1D_23Sm100TmaWarpSpecializedILi2ELi2ELi64ELb0ELb0EEEJNS5_IJSG_SG_SG_EEENS5_IJNSR_ISG_SC_EENSR_INSA_ILi64EEESC_EEEEEaSI_aSI_NS1D_6fusion15FusionCallbacksIS1H_NS1N_17LinearCombinationIaiaiLNS_15FloatRoundStyleE2EEES1I_S1M_JEEENS4_5SM1004TMEM4LOAD26SM100_TMEM_LOAD_32dp32b64xENS4_13SM90_TMA_LOADENS10_INS11_ILi2ELi4ELi3EEES14_NSR_INS5_IJS15_S1K_EEENS5_IJS1K_SC_EEEEEEENS4_39AutoVectorizingCopyWithAssumedAlignmentILi128EEENS4_14SM90_TMA_STOREES22_S24_S24_EEEvvEEEEvNT_6ParamsE) ;  /* 0xffffff6402307950 */ /* 0x000fea0003c3ffff */
.L_x_162:
[----:B------:R-:W-:-:S00]  /*9b40*/  BRA `(.L_x_162) ;  /* 0xfffffffc00fc7947 */ /* 0x000fc0000383ffff */
[----:B------:R-:W-:-:S00]  /*9b50*/  NOP ;  /* 0x0000000000007918 */ /* 0x000fc00000000000 */
        /* <DEDUP_REMOVED lines=10> */
.L_x_163:


//--------------------- .nv.global.init           --------------------------
	.section	.nv.global.init,"aw",@progbits
.nv.global.init:
	.type		$str$27,@object
	.size		$str$27,($str$28 - $str$27)
$str$27:
        /*0000*/ 	.byte	0x28, 0x61, 0x64, 0x64, 0x72, 0x65, 0x73, 0x73, 0x20, 0x26, 0x20, 0x6d, 0x61, 0x73, 0x6b, 0x29
        /*0010*/ 	.byte	0x20, 0x3d, 0x3d, 0x20, 0x30, 0x00
	.type		$str$28,@object
	.size		$str$28,($str$26 - $str$28)
$str$28:
        /*0016*/ 	.byte	0x2f, 0x74, 0x6d, 0x70, 0x2f, 0x63, 0x75, 0x74, 0x6c, 0x61, 0x73, 0x73, 0x5f, 0x73, 0x77, 0x65
        /*0026*/ 	.byte	0x65, 0x70, 0x5f, 0x73, 0x72, 0x63, 0x2f, 0x69, 0x6e, 0x63, 0x6c, 0x75, 0x64, 0x65, 0x2f, 0x63
        /*0036*/ 	.byte	0x75, 0x74, 0x65, 0x2f, 0x70, 0x6f, 0x69, 0x6e, 0x74, 0x65, 0x72, 0x5f, 0x66, 0x6c, 0x61, 0x67
        /*0046*/ 	.byte	0x67, 0x65, 0x64, 0x2e, 0x68, 0x70, 0x70, 0x00
	.type		$str$26,@object
	.size		$str$26,($str$25 - $str$26)
$str$26:
        /*004e*/ 	.byte	0x2f, 0x74, 0x6d, 0x70, 0x2f, 0x63, 0x75, 0x74, 0x6c, 0x61, 0x73, 0x73, 0x5f, 0x73, 0x77, 0x65
        /*005e*/ 	.byte	0x65, 0x70, 0x5f, 0x73, 0x72, 0x63, 0x2f, 0x69, 0x6e, 0x63, 0x6c, 0x75, 0x64, 0x65, 0x2f, 0x63
        /*006e*/ 	.byte	0x75, 0x74, 0x65, 0x2f, 0x61, 0x74, 0x6f, 0x6d, 0x2f, 0x63, 0x6f, 0x70, 0x79, 0x5f, 0x74, 0x72
        /*007e*/ 	.byte	0x61, 0x69, 0x74, 0x73, 0x5f, 0x73, 0x6d, 0x31, 0x30, 0x30, 0x2e, 0x68, 0x70, 0x70, 0x00
	.type		$str$25,@object
	.size		$str$25,(__unnamed_1 - $str$25)
$str$25:
        /*008d*/ 	.byte	0x28, 0x28, 0x75, 0x69, 0x6e, 0x74, 0x33, 0x32, 0x5f, 0x74, 0x28, 0x74, 0x68, 0x72, 0x65, 0x61
        /*009d*/ 	.byte	0x64, 0x49, 0x64, 0x78, 0x2e, 0x78, 0x29, 0x20, 0x2f, 0x20, 0x33, 0x32, 0x29, 0x20, 0x25, 0x20
        /*00ad*/ 	.byte	0x34, 0x29, 0x20, 0x3d, 0x3d, 0x20, 0x28, 0x28, 0x28, 0x74, 0x6d, 0x65, 0x6d, 0x5f, 0x61, 0x64
        /*00bd*/ 	.byte	0x64, 0x72, 0x20, 0x3e, 0x3e, 0x20, 0x31, 0x36, 0x29, 0x20, 0x2f, 0x20, 0x33, 0x32, 0x29, 0x20
        /*00cd*/ 	.byte	0x25, 0x20, 0x34, 0x29, 0x00
	.type		__unnamed_1,@object
	.size		__unnamed_1,(__unnamed_2 - __unnamed_1)
__unnamed_1:
        /*00d2*/ 	.byte	0x61, 0x75, 0x74, 0x6f, 0x20, 0x63, 0x75, 0x74, 0x65, 0x3a, 0x3a, 0x61, 0x73, 0x5f, 0x70, 0x6f
        /* <DEDUP_REMOVED lines=24> */
        /*0262*/ 	.byte	0x5d, 0x00
	.type		__unnamed_2,@object
	.size		__unnamed_2,(.L_2 - __unnamed_2)
__unnamed_2:
        /* <DEDUP_REMOVED lines=42> */
        /*0504*/ 	.byte	0x43, 0x3c, 0x30, 0x3e, 0x3e, 0x3e, 0x3e, 0x5d, 0x00
.L_2:


//--------------------- .nv.shared._ZN7cutlass13device_kernelINS_4gemm6kernel13GemmUniversalIN4cute5tupleIJiiiiEEENS1_10collective13CollectiveMmaINS1_35MainloopSm100TmaUmmaWarpSpecializedILi4ELi2ELi4ENS5_IJNS4_1CILi2EEESB_NSA_ILi1EEEEEEEENS5_IJNSA_ILi256EEENSA_ILi128EEESG_EEEaNS5_IJlSC_lEEEaSI_NS4_8TiledMMAINS4_8MMA_AtomIJNS4_21SM100_MMA_S8_2x1SM_SSIaaiLi256ELi128ELNS4_4UMMA5MajorE0ELSN_0ELNSM_8SaturateE0EEEEEENS4_6LayoutINS5_IJSC_SC_SC_EEENS5_IJNSA_ILi0EEEST_ST_EEEEENS5_IJNS4_10UnderscoreESW_SW_EEEEENS4_28SM100_TMA_2SM_LOAD_MULTICASTENS4_14ComposedLayoutINS4_7SwizzleILi3ELi4ELi3EEENS4_18smem_ptr_flag_bitsILi8EEENSR_INS5_IJNSA_ILi8EEESG_EEENS5_IJSG_SC_EEEEEEEvNS4_8identityENS4_18SM100_TMA_2SM_LOADES19_vS1A_EENS_8epilogue10collective18CollectiveEpilogueINS1D_23Sm100TmaWarpSpecializedILi2ELi2ELi64ELb0ELb0EEEJNS5_IJSG_SG_SG_EEENS5_IJNSR_ISG_SC_EENSR_INSA_ILi64EEESC_EEEEEaSI_aSI_NS1D_6fusion15FusionCallbacksIS1H_NS1N_17LinearCombinationIaiaiLNS_15FloatRoundStyleE2EEES1I_S1M_JEEENS4_5SM1004TMEM4LOAD26SM100_TMEM_LOAD_32dp32b64xENS4_13SM90_TMA_LOADENS10_INS11_ILi2ELi4ELi3EEES14_NSR_INS5_IJS15_S1K_EEENS5_IJS1K_SC_EEEEEEENS4_39AutoVectorizingCopyWithAssumedAlignmentILi128EEENS4_14SM90_TMA_STOREES22_S24_S24_EEEvvEEEEvNT_6ParamsE --------------------------
	.section	.nv.shared._ZN7cutlass13device_kernelINS_4gemm6kernel13GemmUniversalIN4cute5tupleIJiiiiEEENS1_10collective13CollectiveMmaINS1_35MainloopSm100TmaUmmaWarpSpecializedILi4ELi2ELi4ENS5_IJNS4_1CILi2EEESB_NSA_ILi1EEEEEEEENS5_IJNSA_ILi256EEENSA_ILi128EEESG_EEEaNS5_IJlSC_lEEEaSI_NS4_8TiledMMAINS4_8MMA_AtomIJNS4_21SM100_MMA_S8_2x1SM_SSIaaiLi256ELi128ELNS4_4UMMA5MajorE0ELSN_0ELNSM_8SaturateE0EEEEEENS4_6LayoutINS5_IJSC_SC_SC_EEENS5_IJNSA_ILi0EEEST_ST_EEEEENS5_IJNS4_10UnderscoreESW_SW_EEEEENS4_28SM100_TMA_2SM_LOAD_MULTICASTENS4_14ComposedLayoutINS4_7SwizzleILi3ELi4ELi3EEENS4_18smem_ptr_flag_bitsILi8EEENSR_INS5_IJNSA_ILi8EEESG_EEENS5_IJSG_SC_EEEEEEEvNS4_8identityENS4_18SM100_TMA_2SM_LOADES19_vS1A_EENS_8epilogue10collective18CollectiveEpilogueINS1D_23Sm100TmaWarpSpecializedILi2ELi2ELi64ELb0ELb0EEEJNS5_IJSG_SG_SG_EEENS5_IJNSR_ISG_SC_EENSR_INSA_ILi64EEESC_EEEEEaSI_aSI_NS1D_6fusion15FusionCallbacksIS1H_NS1N_17LinearCombinationIaiaiLNS_15FloatRoundStyleE2EEES1I_S1M_JEEENS4_5SM1004TMEM4LOAD26SM100_TMEM_LOAD_32dp32b64xENS4_13SM90_TMA_LOADENS10_INS11_ILi2ELi4ELi3EEES14_NSR_INS5_IJS15_S1K_EEENS5_IJS1K_SC_EEEEEEENS4_39AutoVectorizingCopyWithAssumedAlignmentILi128EEENS4_14SM90_TMA_STOREES22_S24_S24_EEEvvEEEEvNT_6ParamsE,"aw",@nobits
	.sectionflags	@""
	.align	16
	.zero		1024


//--------------------- .nv.shared.reserved.0     --------------------------
	.section	.nv.shared.reserved.0,"aw",@nobits
	.weak		__nv_reservedSMEM_offset_0_alias
	.size		__nv_reservedSMEM_offset_0_alias, 0, 64
	.other		__nv_reservedSMEM_offset_0_alias,@"STO_CUDA_RESERVED_SHARED STV_DEFAULT"
__nv_reservedSMEM_offset_0_alias:
	.zero		0
.nv.shared.reserved.0:
	.zero		64
	.weak		__nv_reservedSMEM_tcgen05_partition
	.type		__nv_reservedSMEM_tcgen05_partition,@object
	.size		__nv_reservedSMEM_tcgen05_partition,(.L_0 - __nv_reservedSMEM_tcgen05_partition)
__nv_reservedSMEM_tcgen05_partition:
	.zero		32
.L_0:


//--------------------- .nv.global                --------------------------
	.section	.nv.global,"aw",@nobits
.nv.global:
	.type		_ZN39_INTERNAL_01462d64_4_k_cu_7c8ca873_98274cute1_E,@object
	.size		_ZN39_INTERNAL_01462d64_4_k_cu_7c8ca873_98274cute1_E,(_ZN39_INTERNAL_01462d64_4_k_cu_7c8ca873_98274cuda3std3__45__cpo6cbeginE - _ZN39_INTERNAL_01462d64_4_k_cu_7c8ca873_98274cute1_E)
_ZN39_INTERNAL_01462d64_4_k_cu_7c8ca873_98274cute1_E:
	.zero		1
	.type		_ZN39_INTERNAL_01462d64_4_k_cu_7c8ca873_98274cuda3std3__45__cpo6cbeginE,@object
	.size		_ZN39_INTERNAL_01462d64_4_k_cu_7c8ca873_98274cuda3std3__45__cpo6cbeginE,(_ZN39_INTERNAL_01462d64_4_k_cu_7c8ca873_98274cuda3std3__48in_placeE - _ZN39_INTERNAL_01462d64_4_k_cu_7c8ca873_98274cuda3std3__45__cpo6cbeginE)
_ZN39_INTERNAL_01462d64_4_k_cu_7c8ca873_98274cuda3std3__45__cpo6cbeginE:
	.zero		1
	.type		_ZN39_INTERNAL_01462d64_4_k_cu_7c8ca873_98274cuda3std3__48in_placeE,@object
	.size		_ZN39_INTERNAL_01462d64_4_k_cu_7c8ca873_98274cuda3std3__48in_placeE,(_ZN39_INTERNAL_01462d64_4_k_cu_7c8ca873_98274cuda3std6ranges3__45__cpo9iter_moveE - _ZN39_INTERNAL_01462d64_4_k_cu_7c8ca873_98274cuda3std3__48in_placeE)
_ZN39_INTERNAL_01462d64_4_k_cu_7c8ca873_98274cuda3std3__48in_placeE:
	.zero		1
	.type		_ZN39_INTERNAL_01462d64_4_k_cu_7c8ca873_98274cuda3std6ranges3__45__cpo9iter_moveE,@object
	.size		_ZN39_INTERNAL_01462d64_4_k_cu_7c8ca873_98274cuda3std6ranges3__45__cpo9iter_moveE,(_ZN39_INTERNAL_01462d64_4_k_cu_7c8ca873_98274cuda3std3__45__cpo5beginE - _ZN39_INTERNAL_01462d64_4_k_cu_7c8ca873_98274cuda3std6ranges3__45__cpo9iter_moveE)
_ZN39_INTERNAL_01462d64_4_k_cu_7c8ca873_98274cuda3std6ranges3__45__cpo9iter_moveE:
	.zero		1
	.type		_ZN39_INTERNAL_01462d64_4_k_cu_7c8ca873_98274cuda3std3__45__cpo5beginE,@object
	.size		_ZN39_INTERNAL_01462d64_4_k_cu_7c8ca873_98274cuda3std3__45__cpo5beginE,(_ZN39_INTERNAL_01462d64_4_k_cu_7c8ca873_98274cuda3std3__441_GLOBAL__N__01462d64_4_k_cu_7c8ca873_98276ignoreE - _ZN39_INTERNAL_01462d64_4_k_cu_7c8ca873_98274cuda3std3__45__cpo5beginE)
_ZN39_INTERNAL_01462d64_4_k_cu_7c8ca873_98274cuda3std3__45__cpo5beginE:
	.zero		1
	.type		_ZN39_INTERNAL_01462d64_4_k_cu_7c8ca873_98274cuda3std3__441_GLOBAL__N__01462d64_4_k_cu_7c8ca873_98276ignoreE,@object
	.size		_ZN39_INTERNAL_01462d64_4_k_cu_7c8ca873_98274cuda3std3__441_GLOBAL__N__01462d64_4_k_cu_7c8ca873_98276ignoreE,(_ZN39_INTERNAL_01462d64_4_k_cu_7c8ca873_98274cute7productE - _ZN39_INTERNAL_01462d64_4_k_cu_7c8ca873_98274cuda3std3__441_GLOBAL__N__01462d64_4_k_cu_7c8ca873_98276ignoreE)
_ZN39_INTERNAL_01462d64_4_k_cu_7c8ca873_98274cuda3std3__441_GLOBAL__N__01462d64_4_k_cu_7c8ca873_98276ignoreE:
	.zero		1
	.type		_ZN39_INTERNAL_01462d64_4_k_cu_7c8ca873_98274cute7productE,@object
	.size		_ZN39_INTERNAL_01462d64_4_k_cu_7c8ca873_98274cute7productE,(_ZN39_INTERNAL_01462d64_4_k_cu_7c8ca873_98274cuda3std3__45__cpo3endE - _ZN39_INTERNAL_01462d64_4_k_cu_7c8ca873_98274cute7productE)
_ZN39_INTERNAL_01462d64_4_k_cu_7c8ca873_98274cute7productE:
	.zero		1
	.type		_ZN39_INTERNAL_01462d64_4_k_cu_7c8ca873_98274cuda3std3__45__cpo3endE,@object
	.size		_ZN39_INTERNAL_01462d64_4_k_cu_7c8ca873_98274cuda3std3__45__cpo3endE,(_ZN39_INTERNAL_01462d64_4_k_cu_7c8ca873_98274cuda3std3__419piecewise_constructE - _ZN39_INTERNAL_01462d64_4_k_cu_7c8ca873_98274cuda3std3__45__cpo3endE)
_ZN39_INTERNAL_01462d64_4_k_cu_7c8ca873_98274cuda3std3__45__cpo3endE:
	.zero		1
	.type		_ZN39_INTERNAL_01462d64_4_k_cu_7c8ca873_98274cuda3std3__419piecewise_constructE,@object
	.size		_ZN39_INTERNAL_01462d64_4_k_cu_7c8ca873_98274cuda3std3__419piecewise_constructE,(_ZN39_INTERNAL_01462d64_4_k_cu_7c8ca873_98274cuda3std3__45__cpo4cendE - _ZN39_INTERNAL_01462d64_4_k_cu_7c8ca873_98274cuda3std3__419piecewise_constructE)
_ZN39_INTERNAL_01462d64_4_k_cu_7c8ca873_98274cuda3std3__419piecewise_constructE:
	.zero		1
	.type		_ZN39_INTERNAL_01462d64_4_k_cu_7c8ca873_98274cuda3std3__45__cpo4cendE,@object
	.size		_ZN39_INTERNAL_01462d64_4_k_cu_7c8ca873_98274cuda3std3__45__cpo4cendE,(_ZN39_INTERNAL_01462d64_4_k_cu_7c8ca873_98274cuda3std6ranges3__45__cpo4swapE - _ZN39_INTERNAL_01462d64_4_k_cu_7c8ca873_98274cuda3std3__45__cpo4cendE)
_ZN39_INTERNAL_01462d64_4_k_cu_7c8ca873_98274cuda3std3__45__cpo4cendE:
	.zero		1
	.type		_ZN39_INTERNAL_01462d64_4_k_cu_7c8ca873_98274cuda3std6ranges3__45__cpo4swapE,@object
	.size		_ZN39_INTERNAL_01462d64_4_k_cu_7c8ca873_98274cuda3std6ranges3__45__cpo4swapE,(.L_10 - _ZN39_INTERNAL_01462d64_4_k_cu_7c8ca873_98274cuda3std6ranges3__45__cpo4swapE)
_ZN39_INTERNAL_01462d64_4_k_cu_7c8ca873_98274cuda3std6ranges3__45__cpo4swapE:
	.zero		1
.L_10:


//--------------------- .nv.constant0._ZN7cutlass13device_kernelINS_4gemm6kernel13GemmUniversalIN4cute5tupleIJiiiiEEENS1_10collective13CollectiveMmaINS1_35MainloopSm100TmaUmmaWarpSpecializedILi4ELi2ELi4ENS5_IJNS4_1CILi2EEESB_NSA_ILi1EEEEEEEENS5_IJNSA_ILi256EEENSA_ILi128EEESG_EEEaNS5_IJlSC_lEEEaSI_NS4_8TiledMMAINS4_8MMA_AtomIJNS4_21SM100_MMA_S8_2x1SM_SSIaaiLi256ELi128ELNS4_4UMMA5MajorE0ELSN_0ELNSM_8SaturateE0EEEEEENS4_6LayoutINS5_IJSC_SC_SC_EEENS5_IJNSA_ILi0EEEST_ST_EEEEENS5_IJNS4_10UnderscoreESW_SW_EEEEENS4_28SM100_TMA_2SM_LOAD_MULTICASTENS4_14ComposedLayoutINS4_7SwizzleILi3ELi4ELi3EEENS4_18smem_ptr_flag_bitsILi8EEENSR_INS5_IJNSA_ILi8EEESG_EEENS5_IJSG_SC_EEEEEEEvNS4_8identityENS4_18SM100_TMA_2SM_LOADES19_vS1A_EENS_8epilogue10collective18CollectiveEpilogueINS1D_23Sm100TmaWarpSpecializedILi2ELi2ELi64ELb0ELb0EEEJNS5_IJSG_SG_SG_EEENS5_IJNSR_ISG_SC_EENSR_INSA_ILi64EEESC_EEEEEaSI_aSI_NS1D_6fusion15FusionCallbacksIS1H_NS1N_17LinearCombinationIaiaiLNS_15FloatRoundStyleE2EEES1I_S1M_JEEENS4_5SM1004TMEM4LOAD26SM100_TMEM_LOAD_32dp32b64xENS4_13SM90_TMA_LOADENS10_INS11_ILi2ELi4ELi3EEES14_NSR_INS5_IJS15_S1K_EEENS5_IJS1K_SC_EEEEEEENS4_39AutoVectorizingCopyWithAssumedAlignmentILi128EEENS4_14SM90_TMA_STOREES22_S24_S24_EEEvvEEEEvNT_6ParamsE --------------------------
	.section	.nv.constant0._ZN7cutlass13device_kernelINS_4gemm6kernel13GemmUniversalIN4cute5tupleIJiiiiEEENS1_10collective13CollectiveMmaINS1_35MainloopSm100TmaUmmaWarpSpecializedILi4ELi2ELi4ENS5_IJNS4_1CILi2EEESB_NSA_ILi1EEEEEEEENS5_IJNSA_ILi256EEENSA_ILi128EEESG_EEEaNS5_IJlSC_lEEEaSI_NS4_8TiledMMAINS4_8MMA_AtomIJNS4_21SM100_MMA_S8_2x1SM_SSIaaiLi256ELi128ELNS4_4UMMA5MajorE0ELSN_0ELNSM_8SaturateE0EEEEEENS4_6LayoutINS5_IJSC_SC_SC_EEENS5_IJNSA_ILi0EEEST_ST_EEEEENS5_IJNS4_10UnderscoreESW_SW_EEEEENS4_28SM100_TMA_2SM_LOAD_MULTICASTENS4_14ComposedLayoutINS4_7SwizzleILi3ELi4ELi3EEENS4_18smem_ptr_flag_bitsILi8EEENSR_INS5_IJNSA_ILi8EEESG_EEENS5_IJSG_SC_EEEEEEEvNS4_8identityENS4_18SM100_TMA_2SM_LOADES19_vS1A_EENS_8epilogue10collective18CollectiveEpilogueINS1D_23Sm100TmaWarpSpecializedILi2ELi2ELi64ELb0ELb0EEEJNS5_IJSG_SG_SG_EEENS5_IJNSR_ISG_SC_EENSR_INSA_ILi64EEESC_EEEEEaSI_aSI_NS1D_6fusion15FusionCallbacksIS1H_NS1N_17LinearCombinationIaiaiLNS_15FloatRoundStyleE2EEES1I_S1M_JEEENS4_5SM1004TMEM4LOAD26SM100_TMEM_LOAD_32dp32b64xENS4_13SM90_TMA_LOADENS10_INS11_ILi2ELi4ELi3EEES14_NSR_INS5_IJS15_S1K_EEENS5_IJS1K_SC_EEEEEEENS4_39AutoVectorizingCopyWithAssumedAlignmentILi128EEENS4_14SM90_TMA_STOREES22_S24_S24_EEEvvEEEEvNT_6ParamsE,"a",@progbits
	.sectionflags	@""
	.align	4
.nv.constant0._ZN7cutlass13device_kernelINS_4gemm6kernel13GemmUniversalIN4cute5tupleIJiiiiEEENS1_10collective13CollectiveMmaINS1_35MainloopSm100TmaUmmaWarpSpecializedILi4ELi2ELi4ENS5_IJNS4_1CILi2EEESB_NSA_ILi1EEEEEEEENS5_IJNSA_ILi256EEENSA_ILi128EEESG_EEEaNS5_IJlSC_lEEEaSI_NS4_8TiledMMAINS4_8MMA_AtomIJNS4_21SM100_MMA_S8_2x1SM_SSIaaiLi256ELi128ELNS4_4UMMA5MajorE0ELSN_0ELNSM_8SaturateE0EEEEEENS4_6LayoutINS5_IJSC_SC_SC_EEENS5_IJNSA_ILi0EEEST_ST_EEEEENS5_IJNS4_10UnderscoreESW_SW_EEEEENS4_28SM100_TMA_2SM_LOAD_MULTICASTENS4_14ComposedLayoutINS4_7SwizzleILi3ELi4ELi3EEENS4_18smem_ptr_flag_bitsILi8EEENSR_INS5_IJNSA_ILi8EEESG_EEENS5_IJSG_SC_EEEEEEEvNS4_8identityENS4_18SM100_TMA_2SM_LOADES19_vS1A_EENS_8epilogue10collective18CollectiveEpilogueINS1D_23Sm100TmaWarpSpecializedILi2ELi2ELi64ELb0ELb0EEEJNS5_IJSG_SG_SG_EEENS5_IJNSR_ISG_SC_EENSR_INSA_ILi64EEESC_EEEEEaSI_aSI_NS1D_6fusion15FusionCallbacksIS1H_NS1N_17LinearCombinationIaiaiLNS_15FloatRoundStyleE2EEES1I_S1M_JEEENS4_5SM1004TMEM4LOAD26SM100_TMEM_LOAD_32dp32b64xENS4_13SM90_TMA_LOADENS10_INS11_ILi2ELi4ELi3EEES14_NSR_INS5_IJS15_S1K_EEENS5_IJS1K_SC_EEEEEEENS4_39AutoVectorizingCopyWithAssumedAlignmentILi128EEENS4_14SM90_TMA_STOREES22_S24_S24_EEEvvEEEEvNT_6ParamsE:
	.zero		2944


//--------------------- SYMBOLS --------------------------

	.type		.nv.reservedSmem.offset0,@object
	.size		.nv.reservedSmem.offset0,0x4
	.type		.nv.reservedSmem.cap,@object
	.size		.nv.reservedSmem.cap,0x4
	.type		__assertfail,@function
